//
// Generated by NVIDIA NVVM Compiler
//
// Compiler Build ID: CL-36424714
// Cuda compilation tools, release 13.0, V13.0.88
// Based on NVVM 20.0.0
//

.version 9.0
.target sm_100
.address_size 64

	// .globl	_Z12zeroOutStateP7double2i
.extern .func  (.param .b64 func_retval0) malloc
(
	.param .b64 malloc_param_0
)
;

.visible .entry _Z12zeroOutStateP7double2i(
	.param .u64 .ptr .align 1 _Z12zeroOutStateP7double2i_param_0,
	.param .u32 _Z12zeroOutStateP7double2i_param_1
)
{
	.reg .pred 	%p<2>;
	.reg .b32 	%r<6>;
	.reg .b64 	%rd<5>;
	.reg .b64 	%fd<2>;

	ld.param.u64 	%rd1, [_Z12zeroOutStateP7double2i_param_0];
	ld.param.u32 	%r2, [_Z12zeroOutStateP7double2i_param_1];
	mov.u32 	%r3, %ntid.x;
	mov.u32 	%r4, %ctaid.x;
	mov.u32 	%r5, %tid.x;
	mad.lo.s32 	%r1, %r3, %r4, %r5;
	setp.ge.s32 	%p1, %r1, %r2;
	@%p1 bra 	$L__BB0_2;
	cvta.to.global.u64 	%rd2, %rd1;
	mul.wide.s32 	%rd3, %r1, 16;
	add.s64 	%rd4, %rd2, %rd3;
	mov.f64 	%fd1, 0d0000000000000000;
	st.global.v2.f64 	[%rd4], {%fd1, %fd1};
$L__BB0_2:
	ret;

}
	// .globl	_Z10zeroOutIntPii
.visible .entry _Z10zeroOutIntPii(
	.param .u64 .ptr .align 1 _Z10zeroOutIntPii_param_0,
	.param .u32 _Z10zeroOutIntPii_param_1
)
{
	.reg .pred 	%p<2>;
	.reg .b32 	%r<7>;
	.reg .b64 	%rd<5>;

	ld.param.u64 	%rd1, [_Z10zeroOutIntPii_param_0];
	ld.param.u32 	%r2, [_Z10zeroOutIntPii_param_1];
	mov.u32 	%r3, %ntid.x;
	mov.u32 	%r4, %ctaid.x;
	mov.u32 	%r5, %tid.x;
	mad.lo.s32 	%r1, %r3, %r4, %r5;
	setp.ge.s32 	%p1, %r1, %r2;
	@%p1 bra 	$L__BB1_2;
	cvta.to.global.u64 	%rd2, %rd1;
	mul.wide.s32 	%rd3, %r1, 4;
	add.s64 	%rd4, %rd2, %rd3;
	mov.b32 	%r6, 0;
	st.global.u32 	[%rd4], %r6;
$L__BB1_2:
	ret;

}
	// .globl	_Z24contract_tensor_baselinePK7double2S1_iPS_PKiii
.visible .entry _Z24contract_tensor_baselinePK7double2S1_iPS_PKiii(
	.param .u64 .ptr .align 1 _Z24contract_tensor_baselinePK7double2S1_iPS_PKiii_param_0,
	.param .u64 .ptr .align 1 _Z24contract_tensor_baselinePK7double2S1_iPS_PKiii_param_1,
	.param .u32 _Z24contract_tensor_baselinePK7double2S1_iPS_PKiii_param_2,
	.param .u64 .ptr .align 1 _Z24contract_tensor_baselinePK7double2S1_iPS_PKiii_param_3,
	.param .u64 .ptr .align 1 _Z24contract_tensor_baselinePK7double2S1_iPS_PKiii_param_4,
	.param .u32 _Z24contract_tensor_baselinePK7double2S1_iPS_PKiii_param_5,
	.param .u32 _Z24contract_tensor_baselinePK7double2S1_iPS_PKiii_param_6
)
{
	.reg .pred 	%p<34>;
	.reg .b32 	%r<363>;
	.reg .b64 	%rd<181>;
	.reg .b64 	%fd<34>;

	ld.param.u64 	%rd18, [_Z24contract_tensor_baselinePK7double2S1_iPS_PKiii_param_0];
	ld.param.u64 	%rd19, [_Z24contract_tensor_baselinePK7double2S1_iPS_PKiii_param_1];
	ld.param.u32 	%r68, [_Z24contract_tensor_baselinePK7double2S1_iPS_PKiii_param_2];
	ld.param.u64 	%rd17, [_Z24contract_tensor_baselinePK7double2S1_iPS_PKiii_param_3];
	ld.param.u64 	%rd20, [_Z24contract_tensor_baselinePK7double2S1_iPS_PKiii_param_4];
	ld.param.u32 	%r69, [_Z24contract_tensor_baselinePK7double2S1_iPS_PKiii_param_5];
	ld.param.u32 	%r70, [_Z24contract_tensor_baselinePK7double2S1_iPS_PKiii_param_6];
	cvta.to.global.u64 	%rd1, %rd20;
	cvta.to.global.u64 	%rd2, %rd18;
	cvta.to.global.u64 	%rd3, %rd19;
	mov.u32 	%r71, %ntid.x;
	mov.u32 	%r72, %ctaid.x;
	mov.u32 	%r73, %tid.x;
	mad.lo.s32 	%r1, %r71, %r72, %r73;
	setp.ge.s32 	%p2, %r1, %r70;
	@%p2 bra 	$L__BB2_43;
	mul.wide.s32 	%rd21, %r69, 4;
	{ // callseq 0, 0
	.param .b64 param0;
	st.param.b64 	[param0], %rd21;
	.param .b64 retval0;
	call.uni (retval0), 
	malloc, 
	(
	param0
	);
	ld.param.b64 	%rd22, [retval0];
	} // callseq 0
	{ // callseq 1, 0
	.param .b64 param0;
	st.param.b64 	[param0], %rd21;
	.param .b64 retval0;
	call.uni (retval0), 
	malloc, 
	(
	param0
	);
	ld.param.b64 	%rd23, [retval0];
	} // callseq 1
	setp.lt.s32 	%p3, %r69, 1;
	@%p3 bra 	$L__BB2_13;
	and.b32  	%r2, %r69, 7;
	setp.lt.u32 	%p4, %r69, 8;
	mov.u32 	%r360, %r69;
	mov.u32 	%r361, %r1;
	@%p4 bra 	$L__BB2_5;
	and.b32  	%r3, %r69, 2147483640;
	mov.b32 	%r362, 0;
	mov.u32 	%r360, %r69;
	mov.u32 	%r361, %r1;
$L__BB2_4:
	.pragma "nounroll";
	add.s32 	%r75, %r360, -1;
	mul.wide.u32 	%rd24, %r75, 4;
	add.s64 	%rd25, %rd1, %rd24;
	ld.global.u32 	%r76, [%rd25];
	rem.s32 	%r77, %r361, %r76;
	add.s64 	%rd26, %rd22, %rd24;
	st.u32 	[%rd26], %r77;
	ld.global.u32 	%r78, [%rd25];
	div.s32 	%r79, %r361, %r78;
	add.s32 	%r80, %r360, -2;
	mul.wide.u32 	%rd27, %r80, 4;
	add.s64 	%rd28, %rd1, %rd27;
	ld.global.u32 	%r81, [%rd28];
	rem.s32 	%r82, %r79, %r81;
	add.s64 	%rd29, %rd22, %rd27;
	st.u32 	[%rd29], %r82;
	ld.global.u32 	%r83, [%rd28];
	div.s32 	%r84, %r79, %r83;
	add.s32 	%r85, %r360, -3;
	mul.wide.u32 	%rd30, %r85, 4;
	add.s64 	%rd31, %rd1, %rd30;
	ld.global.u32 	%r86, [%rd31];
	rem.s32 	%r87, %r84, %r86;
	add.s64 	%rd32, %rd22, %rd30;
	st.u32 	[%rd32], %r87;
	ld.global.u32 	%r88, [%rd31];
	div.s32 	%r89, %r84, %r88;
	add.s32 	%r90, %r360, -4;
	mul.wide.u32 	%rd33, %r90, 4;
	add.s64 	%rd34, %rd1, %rd33;
	ld.global.u32 	%r91, [%rd34];
	rem.s32 	%r92, %r89, %r91;
	add.s64 	%rd35, %rd22, %rd33;
	st.u32 	[%rd35], %r92;
	ld.global.u32 	%r93, [%rd34];
	div.s32 	%r94, %r89, %r93;
	add.s32 	%r95, %r360, -5;
	mul.wide.u32 	%rd36, %r95, 4;
	add.s64 	%rd37, %rd1, %rd36;
	ld.global.u32 	%r96, [%rd37];
	rem.s32 	%r97, %r94, %r96;
	add.s64 	%rd38, %rd22, %rd36;
	st.u32 	[%rd38], %r97;
	ld.global.u32 	%r98, [%rd37];
	div.s32 	%r99, %r94, %r98;
	add.s32 	%r100, %r360, -6;
	mul.wide.u32 	%rd39, %r100, 4;
	add.s64 	%rd40, %rd1, %rd39;
	ld.global.u32 	%r101, [%rd40];
	rem.s32 	%r102, %r99, %r101;
	add.s64 	%rd41, %rd22, %rd39;
	st.u32 	[%rd41], %r102;
	ld.global.u32 	%r103, [%rd40];
	div.s32 	%r104, %r99, %r103;
	add.s32 	%r105, %r360, -7;
	mul.wide.u32 	%rd42, %r105, 4;
	add.s64 	%rd43, %rd1, %rd42;
	ld.global.u32 	%r106, [%rd43];
	rem.s32 	%r107, %r104, %r106;
	add.s64 	%rd44, %rd22, %rd42;
	st.u32 	[%rd44], %r107;
	ld.global.u32 	%r108, [%rd43];
	div.s32 	%r109, %r104, %r108;
	add.s32 	%r360, %r360, -8;
	mul.wide.u32 	%rd45, %r360, 4;
	add.s64 	%rd46, %rd1, %rd45;
	ld.global.u32 	%r110, [%rd46];
	rem.s32 	%r111, %r109, %r110;
	add.s64 	%rd47, %rd22, %rd45;
	st.u32 	[%rd47], %r111;
	ld.global.u32 	%r112, [%rd46];
	div.s32 	%r361, %r109, %r112;
	add.s32 	%r362, %r362, 8;
	setp.eq.s32 	%p5, %r362, %r3;
	@%p5 bra 	$L__BB2_5;
	bra.uni 	$L__BB2_4;
$L__BB2_5:
	setp.eq.s32 	%p6, %r2, 0;
	@%p6 bra 	$L__BB2_13;
	and.b32  	%r6, %r69, 3;
	setp.lt.u32 	%p7, %r2, 4;
	@%p7 bra 	$L__BB2_8;
	add.s32 	%r113, %r360, -1;
	mul.wide.u32 	%rd48, %r113, 4;
	add.s64 	%rd49, %rd1, %rd48;
	ld.global.u32 	%r114, [%rd49];
	rem.s32 	%r115, %r361, %r114;
	add.s64 	%rd50, %rd22, %rd48;
	st.u32 	[%rd50], %r115;
	ld.global.u32 	%r116, [%rd49];
	div.s32 	%r117, %r361, %r116;
	add.s32 	%r118, %r360, -2;
	mul.wide.u32 	%rd51, %r118, 4;
	add.s64 	%rd52, %rd1, %rd51;
	ld.global.u32 	%r119, [%rd52];
	rem.s32 	%r120, %r117, %r119;
	add.s64 	%rd53, %rd22, %rd51;
	st.u32 	[%rd53], %r120;
	ld.global.u32 	%r121, [%rd52];
	div.s32 	%r122, %r117, %r121;
	add.s32 	%r123, %r360, -3;
	mul.wide.u32 	%rd54, %r123, 4;
	add.s64 	%rd55, %rd1, %rd54;
	ld.global.u32 	%r124, [%rd55];
	rem.s32 	%r125, %r122, %r124;
	add.s64 	%rd56, %rd22, %rd54;
	st.u32 	[%rd56], %r125;
	ld.global.u32 	%r126, [%rd55];
	div.s32 	%r127, %r122, %r126;
	add.s32 	%r360, %r360, -4;
	mul.wide.u32 	%rd57, %r360, 4;
	add.s64 	%rd58, %rd1, %rd57;
	ld.global.u32 	%r128, [%rd58];
	rem.s32 	%r129, %r127, %r128;
	add.s64 	%rd59, %rd22, %rd57;
	st.u32 	[%rd59], %r129;
	ld.global.u32 	%r130, [%rd58];
	div.s32 	%r361, %r127, %r130;
$L__BB2_8:
	setp.eq.s32 	%p8, %r6, 0;
	@%p8 bra 	$L__BB2_13;
	setp.eq.s32 	%p9, %r6, 1;
	@%p9 bra 	$L__BB2_11;
	add.s32 	%r131, %r360, -1;
	mul.wide.u32 	%rd60, %r131, 4;
	add.s64 	%rd61, %rd1, %rd60;
	ld.global.u32 	%r132, [%rd61];
	rem.s32 	%r133, %r361, %r132;
	add.s64 	%rd62, %rd22, %rd60;
	st.u32 	[%rd62], %r133;
	ld.global.u32 	%r134, [%rd61];
	div.s32 	%r135, %r361, %r134;
	add.s32 	%r360, %r360, -2;
	mul.wide.u32 	%rd63, %r360, 4;
	add.s64 	%rd64, %rd1, %rd63;
	ld.global.u32 	%r136, [%rd64];
	rem.s32 	%r137, %r135, %r136;
	add.s64 	%rd65, %rd22, %rd63;
	st.u32 	[%rd65], %r137;
	ld.global.u32 	%r138, [%rd64];
	div.s32 	%r361, %r135, %r138;
$L__BB2_11:
	and.b32  	%r139, %r69, 1;
	setp.eq.b32 	%p10, %r139, 1;
	not.pred 	%p11, %p10;
	@%p11 bra 	$L__BB2_13;
	add.s32 	%r140, %r360, -1;
	mul.wide.u32 	%rd66, %r140, 4;
	add.s64 	%rd67, %rd1, %rd66;
	ld.global.u32 	%r141, [%rd67];
	rem.s32 	%r142, %r361, %r141;
	add.s64 	%rd68, %rd22, %rd66;
	st.u32 	[%rd68], %r142;
$L__BB2_13:
	setp.lt.s32 	%p12, %r69, 1;
	mul.wide.s32 	%rd69, %r68, 4;
	add.s64 	%rd6, %rd23, %rd69;
	cvta.to.global.u64 	%rd70, %rd17;
	mul.wide.s32 	%rd71, %r1, 16;
	add.s64 	%rd7, %rd70, %rd71;
	add.s64 	%rd8, %rd22, %rd69;
	@%p12 bra 	$L__BB2_42;
	and.b32  	%r15, %r69, 15;
	add.s32 	%r16, %r15, -1;
	and.b32  	%r17, %r69, 7;
	add.s32 	%r18, %r17, -1;
	and.b32  	%r19, %r69, 2147483632;
	and.b32  	%r20, %r69, 3;
	neg.s32 	%r21, %r19;
	add.s64 	%rd9, %rd22, 32;
	mov.b32 	%r338, 0;
	mov.pred 	%p33, -1;
$L__BB2_15:
	mov.pred 	%p1, %p33;
	setp.lt.u32 	%p14, %r69, 16;
	mov.b32 	%r341, 0;
	@%p14 bra 	$L__BB2_18;
	add.s64 	%rd179, %rd23, 32;
	mov.u64 	%rd180, %rd9;
	mov.u32 	%r339, %r21;
$L__BB2_17:
	.pragma "nounroll";
	ld.u32 	%r151, [%rd180+-32];
	st.u32 	[%rd179+-32], %r151;
	ld.u32 	%r152, [%rd180+-28];
	st.u32 	[%rd179+-28], %r152;
	ld.u32 	%r153, [%rd180+-24];
	st.u32 	[%rd179+-24], %r153;
	ld.u32 	%r154, [%rd180+-20];
	st.u32 	[%rd179+-20], %r154;
	ld.u32 	%r155, [%rd180+-16];
	st.u32 	[%rd179+-16], %r155;
	ld.u32 	%r156, [%rd180+-12];
	st.u32 	[%rd179+-12], %r156;
	ld.u32 	%r157, [%rd180+-8];
	st.u32 	[%rd179+-8], %r157;
	ld.u32 	%r158, [%rd180+-4];
	st.u32 	[%rd179+-4], %r158;
	ld.u32 	%r159, [%rd180];
	st.u32 	[%rd179], %r159;
	ld.u32 	%r160, [%rd180+4];
	st.u32 	[%rd179+4], %r160;
	ld.u32 	%r161, [%rd180+8];
	st.u32 	[%rd179+8], %r161;
	ld.u32 	%r162, [%rd180+12];
	st.u32 	[%rd179+12], %r162;
	ld.u32 	%r163, [%rd180+16];
	st.u32 	[%rd179+16], %r163;
	ld.u32 	%r164, [%rd180+20];
	st.u32 	[%rd179+20], %r164;
	ld.u32 	%r165, [%rd180+24];
	st.u32 	[%rd179+24], %r165;
	ld.u32 	%r166, [%rd180+28];
	st.u32 	[%rd179+28], %r166;
	add.s32 	%r339, %r339, 16;
	add.s64 	%rd180, %rd180, 64;
	add.s64 	%rd179, %rd179, 64;
	setp.ne.s32 	%p15, %r339, 0;
	mov.u32 	%r341, %r19;
	@%p15 bra 	$L__BB2_17;
$L__BB2_18:
	setp.eq.s32 	%p16, %r15, 0;
	@%p16 bra 	$L__BB2_28;
	setp.lt.u32 	%p17, %r16, 7;
	@%p17 bra 	$L__BB2_21;
	mul.wide.u32 	%rd76, %r341, 4;
	add.s64 	%rd77, %rd22, %rd76;
	ld.u32 	%r167, [%rd77];
	add.s64 	%rd78, %rd23, %rd76;
	st.u32 	[%rd78], %r167;
	ld.u32 	%r168, [%rd77+4];
	st.u32 	[%rd78+4], %r168;
	ld.u32 	%r169, [%rd77+8];
	st.u32 	[%rd78+8], %r169;
	ld.u32 	%r170, [%rd77+12];
	st.u32 	[%rd78+12], %r170;
	ld.u32 	%r171, [%rd77+16];
	st.u32 	[%rd78+16], %r171;
	ld.u32 	%r172, [%rd77+20];
	st.u32 	[%rd78+20], %r172;
	ld.u32 	%r173, [%rd77+24];
	st.u32 	[%rd78+24], %r173;
	ld.u32 	%r174, [%rd77+28];
	st.u32 	[%rd78+28], %r174;
	add.s32 	%r341, %r341, 8;
$L__BB2_21:
	setp.eq.s32 	%p18, %r17, 0;
	@%p18 bra 	$L__BB2_28;
	setp.lt.u32 	%p19, %r18, 3;
	@%p19 bra 	$L__BB2_24;
	mul.wide.u32 	%rd79, %r341, 4;
	add.s64 	%rd80, %rd22, %rd79;
	ld.u32 	%r175, [%rd80];
	add.s64 	%rd81, %rd23, %rd79;
	st.u32 	[%rd81], %r175;
	ld.u32 	%r176, [%rd80+4];
	st.u32 	[%rd81+4], %r176;
	ld.u32 	%r177, [%rd80+8];
	st.u32 	[%rd81+8], %r177;
	ld.u32 	%r178, [%rd80+12];
	st.u32 	[%rd81+12], %r178;
	add.s32 	%r341, %r341, 4;
$L__BB2_24:
	setp.eq.s32 	%p20, %r20, 0;
	@%p20 bra 	$L__BB2_28;
	setp.eq.s32 	%p21, %r20, 1;
	mul.wide.u32 	%rd82, %r341, 4;
	add.s64 	%rd15, %rd22, %rd82;
	ld.u32 	%r179, [%rd15];
	add.s64 	%rd16, %rd23, %rd82;
	st.u32 	[%rd16], %r179;
	@%p21 bra 	$L__BB2_28;
	setp.eq.s32 	%p22, %r20, 2;
	ld.u32 	%r180, [%rd15+4];
	st.u32 	[%rd16+4], %r180;
	@%p22 bra 	$L__BB2_28;
	ld.u32 	%r181, [%rd15+8];
	st.u32 	[%rd16+8], %r181;
$L__BB2_28:
	st.u32 	[%rd6], %r338;
	mov.b32 	%r359, 0;
	mov.b32 	%r349, 1;
	mov.u32 	%r348, %r69;
	@%p14 bra 	$L__BB2_31;
	mov.b32 	%r359, 0;
	mov.b32 	%r349, 1;
	mov.u32 	%r348, %r69;
	mov.u32 	%r346, %r359;
$L__BB2_30:
	.pragma "nounroll";
	add.s32 	%r187, %r348, -1;
	mul.wide.u32 	%rd83, %r187, 4;
	add.s64 	%rd84, %rd23, %rd83;
	ld.u32 	%r188, [%rd84];
	mad.lo.s32 	%r189, %r188, %r349, %r359;
	add.s64 	%rd85, %rd1, %rd83;
	ld.global.u32 	%r190, [%rd85];
	mul.lo.s32 	%r191, %r190, %r349;
	add.s32 	%r192, %r348, -2;
	mul.wide.u32 	%rd86, %r192, 4;
	add.s64 	%rd87, %rd23, %rd86;
	ld.u32 	%r193, [%rd87];
	mad.lo.s32 	%r194, %r193, %r191, %r189;
	add.s64 	%rd88, %rd1, %rd86;
	ld.global.u32 	%r195, [%rd88];
	mul.lo.s32 	%r196, %r195, %r191;
	add.s32 	%r197, %r348, -3;
	mul.wide.u32 	%rd89, %r197, 4;
	add.s64 	%rd90, %rd23, %rd89;
	ld.u32 	%r198, [%rd90];
	mad.lo.s32 	%r199, %r198, %r196, %r194;
	add.s64 	%rd91, %rd1, %rd89;
	ld.global.u32 	%r200, [%rd91];
	mul.lo.s32 	%r201, %r200, %r196;
	add.s32 	%r202, %r348, -4;
	mul.wide.u32 	%rd92, %r202, 4;
	add.s64 	%rd93, %rd23, %rd92;
	ld.u32 	%r203, [%rd93];
	mad.lo.s32 	%r204, %r203, %r201, %r199;
	add.s64 	%rd94, %rd1, %rd92;
	ld.global.u32 	%r205, [%rd94];
	mul.lo.s32 	%r206, %r205, %r201;
	add.s32 	%r207, %r348, -5;
	mul.wide.u32 	%rd95, %r207, 4;
	add.s64 	%rd96, %rd23, %rd95;
	ld.u32 	%r208, [%rd96];
	mad.lo.s32 	%r209, %r208, %r206, %r204;
	add.s64 	%rd97, %rd1, %rd95;
	ld.global.u32 	%r210, [%rd97];
	mul.lo.s32 	%r211, %r210, %r206;
	add.s32 	%r212, %r348, -6;
	mul.wide.u32 	%rd98, %r212, 4;
	add.s64 	%rd99, %rd23, %rd98;
	ld.u32 	%r213, [%rd99];
	mad.lo.s32 	%r214, %r213, %r211, %r209;
	add.s64 	%rd100, %rd1, %rd98;
	ld.global.u32 	%r215, [%rd100];
	mul.lo.s32 	%r216, %r215, %r211;
	add.s32 	%r217, %r348, -7;
	mul.wide.u32 	%rd101, %r217, 4;
	add.s64 	%rd102, %rd23, %rd101;
	ld.u32 	%r218, [%rd102];
	mad.lo.s32 	%r219, %r218, %r216, %r214;
	add.s64 	%rd103, %rd1, %rd101;
	ld.global.u32 	%r220, [%rd103];
	mul.lo.s32 	%r221, %r220, %r216;
	add.s32 	%r222, %r348, -8;
	mul.wide.u32 	%rd104, %r222, 4;
	add.s64 	%rd105, %rd23, %rd104;
	ld.u32 	%r223, [%rd105];
	mad.lo.s32 	%r224, %r223, %r221, %r219;
	add.s64 	%rd106, %rd1, %rd104;
	ld.global.u32 	%r225, [%rd106];
	mul.lo.s32 	%r226, %r225, %r221;
	add.s32 	%r227, %r348, -9;
	mul.wide.u32 	%rd107, %r227, 4;
	add.s64 	%rd108, %rd23, %rd107;
	ld.u32 	%r228, [%rd108];
	mad.lo.s32 	%r229, %r228, %r226, %r224;
	add.s64 	%rd109, %rd1, %rd107;
	ld.global.u32 	%r230, [%rd109];
	mul.lo.s32 	%r231, %r230, %r226;
	add.s32 	%r232, %r348, -10;
	mul.wide.u32 	%rd110, %r232, 4;
	add.s64 	%rd111, %rd23, %rd110;
	ld.u32 	%r233, [%rd111];
	mad.lo.s32 	%r234, %r233, %r231, %r229;
	add.s64 	%rd112, %rd1, %rd110;
	ld.global.u32 	%r235, [%rd112];
	mul.lo.s32 	%r236, %r235, %r231;
	add.s32 	%r237, %r348, -11;
	mul.wide.u32 	%rd113, %r237, 4;
	add.s64 	%rd114, %rd23, %rd113;
	ld.u32 	%r238, [%rd114];
	mad.lo.s32 	%r239, %r238, %r236, %r234;
	add.s64 	%rd115, %rd1, %rd113;
	ld.global.u32 	%r240, [%rd115];
	mul.lo.s32 	%r241, %r240, %r236;
	add.s32 	%r242, %r348, -12;
	mul.wide.u32 	%rd116, %r242, 4;
	add.s64 	%rd117, %rd23, %rd116;
	ld.u32 	%r243, [%rd117];
	mad.lo.s32 	%r244, %r243, %r241, %r239;
	add.s64 	%rd118, %rd1, %rd116;
	ld.global.u32 	%r245, [%rd118];
	mul.lo.s32 	%r246, %r245, %r241;
	add.s32 	%r247, %r348, -13;
	mul.wide.u32 	%rd119, %r247, 4;
	add.s64 	%rd120, %rd23, %rd119;
	ld.u32 	%r248, [%rd120];
	mad.lo.s32 	%r249, %r248, %r246, %r244;
	add.s64 	%rd121, %rd1, %rd119;
	ld.global.u32 	%r250, [%rd121];
	mul.lo.s32 	%r251, %r250, %r246;
	add.s32 	%r252, %r348, -14;
	mul.wide.u32 	%rd122, %r252, 4;
	add.s64 	%rd123, %rd23, %rd122;
	ld.u32 	%r253, [%rd123];
	mad.lo.s32 	%r254, %r253, %r251, %r249;
	add.s64 	%rd124, %rd1, %rd122;
	ld.global.u32 	%r255, [%rd124];
	mul.lo.s32 	%r256, %r255, %r251;
	add.s32 	%r257, %r348, -15;
	mul.wide.u32 	%rd125, %r257, 4;
	add.s64 	%rd126, %rd23, %rd125;
	ld.u32 	%r258, [%rd126];
	mad.lo.s32 	%r259, %r258, %r256, %r254;
	add.s64 	%rd127, %rd1, %rd125;
	ld.global.u32 	%r260, [%rd127];
	mul.lo.s32 	%r261, %r260, %r256;
	add.s32 	%r348, %r348, -16;
	mul.wide.u32 	%rd128, %r348, 4;
	add.s64 	%rd129, %rd23, %rd128;
	ld.u32 	%r262, [%rd129];
	mad.lo.s32 	%r359, %r262, %r261, %r259;
	add.s64 	%rd130, %rd1, %rd128;
	ld.global.u32 	%r263, [%rd130];
	mul.lo.s32 	%r349, %r263, %r261;
	add.s32 	%r346, %r346, 16;
	setp.ne.s32 	%p24, %r346, %r19;
	@%p24 bra 	$L__BB2_30;
$L__BB2_31:
	@%p16 bra 	$L__BB2_41;
	setp.lt.u32 	%p26, %r16, 7;
	@%p26 bra 	$L__BB2_34;
	add.s32 	%r265, %r348, -1;
	mul.wide.u32 	%rd131, %r265, 4;
	add.s64 	%rd132, %rd23, %rd131;
	ld.u32 	%r266, [%rd132];
	mad.lo.s32 	%r267, %r266, %r349, %r359;
	add.s64 	%rd133, %rd1, %rd131;
	ld.global.u32 	%r268, [%rd133];
	mul.lo.s32 	%r269, %r268, %r349;
	add.s32 	%r270, %r348, -2;
	mul.wide.u32 	%rd134, %r270, 4;
	add.s64 	%rd135, %rd23, %rd134;
	ld.u32 	%r271, [%rd135];
	mad.lo.s32 	%r272, %r271, %r269, %r267;
	add.s64 	%rd136, %rd1, %rd134;
	ld.global.u32 	%r273, [%rd136];
	mul.lo.s32 	%r274, %r273, %r269;
	add.s32 	%r275, %r348, -3;
	mul.wide.u32 	%rd137, %r275, 4;
	add.s64 	%rd138, %rd23, %rd137;
	ld.u32 	%r276, [%rd138];
	mad.lo.s32 	%r277, %r276, %r274, %r272;
	add.s64 	%rd139, %rd1, %rd137;
	ld.global.u32 	%r278, [%rd139];
	mul.lo.s32 	%r279, %r278, %r274;
	add.s32 	%r280, %r348, -4;
	mul.wide.u32 	%rd140, %r280, 4;
	add.s64 	%rd141, %rd23, %rd140;
	ld.u32 	%r281, [%rd141];
	mad.lo.s32 	%r282, %r281, %r279, %r277;
	add.s64 	%rd142, %rd1, %rd140;
	ld.global.u32 	%r283, [%rd142];
	mul.lo.s32 	%r284, %r283, %r279;
	add.s32 	%r285, %r348, -5;
	mul.wide.u32 	%rd143, %r285, 4;
	add.s64 	%rd144, %rd23, %rd143;
	ld.u32 	%r286, [%rd144];
	mad.lo.s32 	%r287, %r286, %r284, %r282;
	add.s64 	%rd145, %rd1, %rd143;
	ld.global.u32 	%r288, [%rd145];
	mul.lo.s32 	%r289, %r288, %r284;
	add.s32 	%r290, %r348, -6;
	mul.wide.u32 	%rd146, %r290, 4;
	add.s64 	%rd147, %rd23, %rd146;
	ld.u32 	%r291, [%rd147];
	mad.lo.s32 	%r292, %r291, %r289, %r287;
	add.s64 	%rd148, %rd1, %rd146;
	ld.global.u32 	%r293, [%rd148];
	mul.lo.s32 	%r294, %r293, %r289;
	add.s32 	%r295, %r348, -7;
	mul.wide.u32 	%rd149, %r295, 4;
	add.s64 	%rd150, %rd23, %rd149;
	ld.u32 	%r296, [%rd150];
	mad.lo.s32 	%r297, %r296, %r294, %r292;
	add.s64 	%rd151, %rd1, %rd149;
	ld.global.u32 	%r298, [%rd151];
	mul.lo.s32 	%r299, %r298, %r294;
	add.s32 	%r348, %r348, -8;
	mul.wide.u32 	%rd152, %r348, 4;
	add.s64 	%rd153, %rd23, %rd152;
	ld.u32 	%r300, [%rd153];
	mad.lo.s32 	%r359, %r300, %r299, %r297;
	add.s64 	%rd154, %rd1, %rd152;
	ld.global.u32 	%r301, [%rd154];
	mul.lo.s32 	%r349, %r301, %r299;
$L__BB2_34:
	setp.eq.s32 	%p27, %r17, 0;
	@%p27 bra 	$L__BB2_41;
	setp.lt.u32 	%p28, %r18, 3;
	@%p28 bra 	$L__BB2_37;
	add.s32 	%r303, %r348, -1;
	mul.wide.u32 	%rd155, %r303, 4;
	add.s64 	%rd156, %rd23, %rd155;
	ld.u32 	%r304, [%rd156];
	mad.lo.s32 	%r305, %r304, %r349, %r359;
	add.s64 	%rd157, %rd1, %rd155;
	ld.global.u32 	%r306, [%rd157];
	mul.lo.s32 	%r307, %r306, %r349;
	add.s32 	%r308, %r348, -2;
	mul.wide.u32 	%rd158, %r308, 4;
	add.s64 	%rd159, %rd23, %rd158;
	ld.u32 	%r309, [%rd159];
	mad.lo.s32 	%r310, %r309, %r307, %r305;
	add.s64 	%rd160, %rd1, %rd158;
	ld.global.u32 	%r311, [%rd160];
	mul.lo.s32 	%r312, %r311, %r307;
	add.s32 	%r313, %r348, -3;
	mul.wide.u32 	%rd161, %r313, 4;
	add.s64 	%rd162, %rd23, %rd161;
	ld.u32 	%r314, [%rd162];
	mad.lo.s32 	%r315, %r314, %r312, %r310;
	add.s64 	%rd163, %rd1, %rd161;
	ld.global.u32 	%r316, [%rd163];
	mul.lo.s32 	%r317, %r316, %r312;
	add.s32 	%r348, %r348, -4;
	mul.wide.u32 	%rd164, %r348, 4;
	add.s64 	%rd165, %rd23, %rd164;
	ld.u32 	%r318, [%rd165];
	mad.lo.s32 	%r359, %r318, %r317, %r315;
	add.s64 	%rd166, %rd1, %rd164;
	ld.global.u32 	%r319, [%rd166];
	mul.lo.s32 	%r349, %r319, %r317;
$L__BB2_37:
	setp.eq.s32 	%p29, %r20, 0;
	@%p29 bra 	$L__BB2_41;
	setp.eq.s32 	%p30, %r20, 1;
	add.s32 	%r320, %r348, -1;
	mul.wide.u32 	%rd167, %r320, 4;
	add.s64 	%rd168, %rd23, %rd167;
	ld.u32 	%r321, [%rd168];
	mad.lo.s32 	%r359, %r321, %r349, %r359;
	add.s64 	%rd169, %rd1, %rd167;
	ld.global.u32 	%r322, [%rd169];
	mul.lo.s32 	%r57, %r322, %r349;
	@%p30 bra 	$L__BB2_41;
	setp.eq.s32 	%p31, %r20, 2;
	add.s32 	%r323, %r348, -2;
	mul.wide.u32 	%rd170, %r323, 4;
	add.s64 	%rd171, %rd23, %rd170;
	ld.u32 	%r324, [%rd171];
	mad.lo.s32 	%r359, %r324, %r57, %r359;
	add.s64 	%rd172, %rd1, %rd170;
	ld.global.u32 	%r325, [%rd172];
	mul.lo.s32 	%r59, %r325, %r57;
	@%p31 bra 	$L__BB2_41;
	add.s32 	%r326, %r348, -3;
	mul.wide.u32 	%rd173, %r326, 4;
	add.s64 	%rd174, %rd23, %rd173;
	ld.u32 	%r327, [%rd174];
	mad.lo.s32 	%r359, %r327, %r59, %r359;
$L__BB2_41:
	ld.u32 	%r329, [%rd8];
	shl.b32 	%r330, %r329, 1;
	add.s32 	%r331, %r330, %r338;
	mul.wide.s32 	%rd175, %r331, 16;
	add.s64 	%rd176, %rd3, %rd175;
	ld.global.v2.f64 	{%fd23, %fd24}, [%rd176];
	mul.wide.s32 	%rd177, %r359, 16;
	add.s64 	%rd178, %rd2, %rd177;
	ld.global.v2.f64 	{%fd25, %fd26}, [%rd178];
	mul.f64 	%fd27, %fd23, %fd25;
	mul.f64 	%fd28, %fd24, %fd26;
	sub.f64 	%fd29, %fd27, %fd28;
	mul.f64 	%fd30, %fd23, %fd26;
	fma.rn.f64 	%fd31, %fd24, %fd25, %fd30;
	atom.global.add.f64 	%fd32, [%rd7], %fd29;
	atom.global.add.f64 	%fd33, [%rd7+8], %fd31;
	mov.b32 	%r338, 1;
	mov.pred 	%p33, 0;
	@%p1 bra 	$L__BB2_15;
	bra.uni 	$L__BB2_43;
$L__BB2_42:
	mov.b32 	%r143, 0;
	st.u32 	[%rd6], %r143;
	ld.u32 	%r144, [%rd8];
	shl.b32 	%r145, %r144, 1;
	mul.wide.s32 	%rd72, %r145, 16;
	add.s64 	%rd73, %rd3, %rd72;
	ld.global.v2.f64 	{%fd1, %fd2}, [%rd73];
	ld.global.v2.f64 	{%fd3, %fd4}, [%rd2];
	mul.f64 	%fd5, %fd1, %fd3;
	mul.f64 	%fd6, %fd2, %fd4;
	sub.f64 	%fd7, %fd5, %fd6;
	mul.f64 	%fd8, %fd1, %fd4;
	fma.rn.f64 	%fd9, %fd2, %fd3, %fd8;
	atom.global.add.f64 	%fd10, [%rd7], %fd7;
	atom.global.add.f64 	%fd11, [%rd7+8], %fd9;
	mov.b32 	%r146, 1;
	st.u32 	[%rd6], %r146;
	ld.u32 	%r147, [%rd8];
	shl.b32 	%r148, %r147, 1;
	mul.wide.s32 	%rd74, %r148, 16;
	add.s64 	%rd75, %rd3, %rd74;
	ld.global.v2.f64 	{%fd12, %fd13}, [%rd75+16];
	ld.global.v2.f64 	{%fd14, %fd15}, [%rd2];
	mul.f64 	%fd16, %fd12, %fd14;
	mul.f64 	%fd17, %fd13, %fd15;
	sub.f64 	%fd18, %fd16, %fd17;
	mul.f64 	%fd19, %fd12, %fd15;
	fma.rn.f64 	%fd20, %fd13, %fd14, %fd19;
	atom.global.add.f64 	%fd21, [%rd7], %fd18;
	atom.global.add.f64 	%fd22, [%rd7+8], %fd20;
$L__BB2_43:
	ret;

}


// ===== COMPILED SASS (sm_100) =====

	.target	sm_100

	.elftype	@"ET_EXEC"


//--------------------- .note.nv.tkinfo           --------------------------
	.section	.note.nv.tkinfo,"",@"SHT_NOTE"
	.sectionflags	@"SHF_NOTE_NV_TKINFO"
	.tkinfo
        /*0018*/ 	.word	0x00000002
        /*0030*/ 	.string	""
        /*0030*/ 	.string	"ptxas"
        /*0030*/ 	.string	"Cuda compilation tools, release 13.0, V13.0.88"
        /*0030*/ 	.string	"Build cuda_13.0.r13.0/compiler.36424714_0"
        /*0030*/ 	.string	"-arch sm_100 -m 64 "



//--------------------- .note.nv.cuinfo           --------------------------
	.section	.note.nv.cuinfo,"",@"SHT_NOTE"
	.sectionflags	@"SHF_NOTE_NV_CUINFO"
        /*0018*/ 	.short	0x0002
        /*001a*/ 	.short	0x0064
        /*001c*/ 	.short	0x0082
	.zero		2


//--------------------- .nv.info                  --------------------------
	.section	.nv.info,"",@"SHT_CUDA_INFO"
	.align	4


	//----- nvinfo : EIATTR_REGCOUNT
	.align		4
        /*0000*/ 	.byte	0x04, 0x2f
        /*0002*/ 	.short	(.L_1 - .L_0)
	.align		4
.L_0:
        /*0004*/ 	.word	index@(_Z12zeroOutStateP7double2i)
        /*0008*/ 	.word	0x00000008


	//----- nvinfo : EIATTR_FRAME_SIZE
	.align		4
.L_1:
        /*000c*/ 	.byte	0x04, 0x11
        /*000e*/ 	.short	(.L_3 - .L_2)
	.align		4
.L_2:
        /*0010*/ 	.word	index@(_Z12zeroOutStateP7double2i)
        /*0014*/ 	.word	0x00000000


	//----- nvinfo : EIATTR_REGCOUNT
	.align		4
.L_3:
        /*0018*/ 	.byte	0x04, 0x2f
        /*001a*/ 	.short	(.L_5 - .L_4)
	.align		4
.L_4:
        /*001c*/ 	.word	index@(_Z10zeroOutIntPii)
        /*0020*/ 	.word	0x00000008


	//----- nvinfo : EIATTR_FRAME_SIZE
	.align		4
.L_5:
        /*0024*/ 	.byte	0x04, 0x11
        /*0026*/ 	.short	(.L_7 - .L_6)
	.align		4
.L_6:
        /*0028*/ 	.word	index@(_Z10zeroOutIntPii)
        /*002c*/ 	.word	0x00000000


	//----- nvinfo : EIATTR_REGCOUNT
	.align		4
.L_7:
        /*0030*/ 	.byte	0x04, 0x2f
        /*0032*/ 	.short	(.L_9 - .L_8)
	.align		4
.L_8:
        /*0034*/ 	.word	index@(_Z24contract_tensor_baselinePK7double2S1_iPS_PKiii)
        /*0038*/ 	.word	0x00000028


	//----- nvinfo : EIATTR_FRAME_SIZE
	.align		4
.L_9:
        /*003c*/ 	.byte	0x04, 0x11
        /*003e*/ 	.short	(.L_11 - .L_10)
	.align		4
.L_10:
        /*0040*/ 	.word	index@(_Z24contract_tensor_baselinePK7double2S1_iPS_PKiii)
        /*0044*/ 	.word	0x00000000


	//----- nvinfo : EIATTR_MIN_STACK_SIZE
	.align		4
.L_11:
        /*0048*/ 	.byte	0x04, 0x12
        /*004a*/ 	.short	(.L_13 - .L_12)
	.align		4
.L_12:
        /*004c*/ 	.word	index@(_Z24contract_tensor_baselinePK7double2S1_iPS_PKiii)
        /*0050*/ 	.word	0x00000000


	//----- nvinfo : EIATTR_MIN_STACK_SIZE
	.align		4
.L_13:
        /*0054*/ 	.byte	0x04, 0x12
        /*0056*/ 	.short	(.L_15 - .L_14)
	.align		4
.L_14:
        /*0058*/ 	.word	index@(_Z10zeroOutIntPii)
        /*005c*/ 	.word	0x00000000


	//----- nvinfo : EIATTR_MIN_STACK_SIZE
	.align		4
.L_15:
        /*0060*/ 	.byte	0x04, 0x12
        /*0062*/ 	.short	(.L_17 - .L_16)
	.align		4
.L_16:
        /*0064*/ 	.word	index@(_Z12zeroOutStateP7double2i)
        /*0068*/ 	.word	0x00000000
.L_17:


//--------------------- .nv.compat                --------------------------
	.section	.nv.compat,"",@"SHT_CUDA_COMPAT_INFO"
	.align	4
        /*0000*/ 	.byte	0x02, 0x09, 0x00, 0x00, 0x02, 0x02, 0x01, 0x00, 0x02, 0x05, 0x05, 0x00, 0x03, 0x07, 0x01, 0x01
        /*0010*/ 	.byte	0x02, 0x03, 0x00, 0x00, 0x02, 0x06, 0x01, 0x00, 0x04, 0x0b, 0x08, 0x00, 0x01, 0x00, 0x00, 0x00
        /*0020*/ 	.byte	0x00, 0x00, 0x00, 0x00


//--------------------- .nv.info._Z24contract_tensor_baselinePK7double2S1_iPS_PKiii --------------------------
	.section	.nv.info._Z24contract_tensor_baselinePK7double2S1_iPS_PKiii,"",@"SHT_CUDA_INFO"
	.sectionflags	@""
	.align	4


	//----- nvinfo : EIATTR_CUDA_API_VERSION
	.align		4
        /*0000*/ 	.byte	0x04, 0x37
        /*0002*/ 	.short	(.L_19 - .L_18)
.L_18:
        /*0004*/ 	.word	0x00000082


	//----- nvinfo : EIATTR_KPARAM_INFO
	.align		4
.L_19:
        /*0008*/ 	.byte	0x04, 0x17
        /*000a*/ 	.short	(.L_21 - .L_20)
.L_20:
        /*000c*/ 	.word	0x00000000
        /*0010*/ 	.short	0x0006
        /*0012*/ 	.short	0x002c
        /*0014*/ 	.byte	0x00, 0xf0, 0x11, 0x00


	//----- nvinfo : EIATTR_KPARAM_INFO
	.align		4
.L_21:
        /*0018*/ 	.byte	0x04, 0x17
        /*001a*/ 	.short	(.L_23 - .L_22)
.L_22:
        /*001c*/ 	.word	0x00000000
        /*0020*/ 	.short	0x0005
        /*0022*/ 	.short	0x0028
        /*0024*/ 	.byte	0x00, 0xf0, 0x11, 0x00


	//----- nvinfo : EIATTR_KPARAM_INFO
	.align		4
.L_23:
        /*0028*/ 	.byte	0x04, 0x17
        /*002a*/ 	.short	(.L_25 - .L_24)
.L_24:
        /*002c*/ 	.word	0x00000000
        /*0030*/ 	.short	0x0004
        /*0032*/ 	.short	0x0020
        /*0034*/ 	.byte	0x00, 0xf5, 0x21, 0x00


	//----- nvinfo : EIATTR_KPARAM_INFO
	.align		4
.L_25:
        /*0038*/ 	.byte	0x04, 0x17
        /*003a*/ 	.short	(.L_27 - .L_26)
.L_26:
        /*003c*/ 	.word	0x00000000
        /*0040*/ 	.short	0x0003
        /*0042*/ 	.short	0x0018
        /*0044*/ 	.byte	0x00, 0xf5, 0x21, 0x00


	//----- nvinfo : EIATTR_KPARAM_INFO
	.align		4
.L_27:
        /*0048*/ 	.byte	0x04, 0x17
        /*004a*/ 	.short	(.L_29 - .L_28)
.L_28:
        /*004c*/ 	.word	0x00000000
        /*0050*/ 	.short	0x0002
        /*0052*/ 	.short	0x0010
        /*0054*/ 	.byte	0x00, 0xf0, 0x11, 0x00


	//----- nvinfo : EIATTR_KPARAM_INFO
	.align		4
.L_29:
        /*0058*/ 	.byte	0x04, 0x17
        /*005a*/ 	.short	(.L_31 - .L_30)
.L_30:
        /*005c*/ 	.word	0x00000000
        /*0060*/ 	.short	0x0001
        /*0062*/ 	.short	0x0008
        /*0064*/ 	.byte	0x00, 0xf5, 0x21, 0x00


	//----- nvinfo : EIATTR_KPARAM_INFO
	.align		4
.L_31:
        /*0068*/ 	.byte	0x04, 0x17
        /*006a*/ 	.short	(.L_33 - .L_32)
.L_32:
        /*006c*/ 	.word	0x00000000
        /*0070*/ 	.short	0x0000
        /*0072*/ 	.short	0x0000
        /*0074*/ 	.byte	0x00, 0xf5, 0x21, 0x00


	//----- nvinfo : EIATTR_SPARSE_MMA_MASK
	.align		4
.L_33:
        /*0078*/ 	.byte	0x03, 0x50
        /*007a*/ 	.short	0x0000


	//----- nvinfo : EIATTR_MAXREG_COUNT
	.align		4
        /*007c*/ 	.byte	0x03, 0x1b
        /*007e*/ 	.short	0x00ff


	//----- nvinfo : EIATTR_EXTERNS
	.align		4
        /*0080*/ 	.byte	0x04, 0x0f
        /*0082*/ 	.short	(.L_35 - .L_34)


	//   ....[0]....
	.align		4
.L_34:
        /*0084*/ 	.word	index@(malloc)


	//----- nvinfo : EIATTR_MERCURY_ISA_VERSION
	.align		4
.L_35:
        /*0088*/ 	.byte	0x03, 0x5f
        /*008a*/ 	.short	0x0101


	//----- nvinfo : EIATTR_VRC_CTA_INIT_COUNT
	.align		4
        /*008c*/ 	.byte	0x02, 0x4a
	.zero		1
	.zero		1


	//----- nvinfo : EIATTR_SYSCALL_OFFSETS
	.align		4
        /*0090*/ 	.byte	0x04, 0x46
        /*0092*/ 	.short	(.L_37 - .L_36)


	//   ....[0]....
.L_36:
        /*0094*/ 	.word	0x00000120


	//   ....[1]....
        /*0098*/ 	.word	0x000001d0


	//----- nvinfo : EIATTR_EXIT_INSTR_OFFSETS
	.align		4
.L_37:
        /*009c*/ 	.byte	0x04, 0x1c
        /*009e*/ 	.short	(.L_39 - .L_38)


	//   ....[0]....
.L_38:
        /*00a0*/ 	.word	0x00000070


	//   ....[1]....
        /*00a4*/ 	.word	0x00006c20


	//   ....[2]....
        /*00a8*/ 	.word	0x00006e60


	//----- nvinfo : EIATTR_CRS_STACK_SIZE
	.align		4
.L_39:
        /*00ac*/ 	.byte	0x04, 0x1e
        /*00ae*/ 	.short	(.L_41 - .L_40)
.L_40:
        /*00b0*/ 	.word	0x00000000


	//----- nvinfo : EIATTR_CBANK_PARAM_SIZE
	.align		4
.L_41:
        /*00b4*/ 	.byte	0x03, 0x19
        /*00b6*/ 	.short	0x0030


	//----- nvinfo : EIATTR_PARAM_CBANK
	.align		4
        /*00b8*/ 	.byte	0x04, 0x0a
        /*00ba*/ 	.short	(.L_43 - .L_42)
	.align		4
.L_42:
        /*00bc*/ 	.word	index@(.nv.constant0._Z24contract_tensor_baselinePK7double2S1_iPS_PKiii)
        /*00c0*/ 	.short	0x0380
        /*00c2*/ 	.short	0x0030


	//----- nvinfo : EIATTR_SW_WAR
	.align		4
.L_43:
        /*00c4*/ 	.byte	0x04, 0x36
        /*00c6*/ 	.short	(.L_45 - .L_44)
.L_44:
        /*00c8*/ 	.word	0x00000008
.L_45:


//--------------------- .nv.info._Z10zeroOutIntPii --------------------------
	.section	.nv.info._Z10zeroOutIntPii,"",@"SHT_CUDA_INFO"
	.sectionflags	@""
	.align	4


	//----- nvinfo : EIATTR_CUDA_API_VERSION
	.align		4
        /*0000*/ 	.byte	0x04, 0x37
        /*0002*/ 	.short	(.L_47 - .L_46)
.L_46:
        /*0004*/ 	.word	0x00000082


	//----- nvinfo : EIATTR_KPARAM_INFO
	.align		4
.L_47:
        /*0008*/ 	.byte	0x04, 0x17
        /*000a*/ 	.short	(.L_49 - .L_48)
.L_48:
        /*000c*/ 	.word	0x00000000
        /*0010*/ 	.short	0x0001
        /*0012*/ 	.short	0x0008
        /*0014*/ 	.byte	0x00, 0xf0, 0x11, 0x00


	//----- nvinfo : EIATTR_KPARAM_INFO
	.align		4
.L_49:
        /*0018*/ 	.byte	0x04, 0x17
        /*001a*/ 	.short	(.L_51 - .L_50)
.L_50:
        /*001c*/ 	.word	0x00000000
        /*0020*/ 	.short	0x0000
        /*0022*/ 	.short	0x0000
        /*0024*/ 	.byte	0x00, 0xf5, 0x21, 0x00


	//----- nvinfo : EIATTR_SPARSE_MMA_MASK
	.align		4
.L_51:
        /*0028*/ 	.byte	0x03, 0x50
        /*002a*/ 	.short	0x0000


	//----- nvinfo : EIATTR_MAXREG_COUNT
	.align		4
        /*002c*/ 	.byte	0x03, 0x1b
        /*002e*/ 	.short	0x00ff


	//----- nvinfo : EIATTR_MERCURY_ISA_VERSION
	.align		4
        /*0030*/ 	.byte	0x03, 0x5f
        /*0032*/ 	.short	0x0101


	//----- nvinfo : EIATTR_VRC_CTA_INIT_COUNT
	.align		4
        /*0034*/ 	.byte	0x02, 0x4a
	.zero		1
	.zero		1


	//----- nvinfo : EIATTR_EXIT_INSTR_OFFSETS
	.align		4
        /*0038*/ 	.byte	0x04, 0x1c
        /*003a*/ 	.short	(.L_53 - .L_52)


	//   ....[0]....
.L_52:
        /*003c*/ 	.word	0x00000070


	//   ....[1]....
        /*0040*/ 	.word	0x000000c0


	//----- nvinfo : EIATTR_CBANK_PARAM_SIZE
	.align		4
.L_53:
        /*0044*/ 	.byte	0x03, 0x19
        /*0046*/ 	.short	0x000c


	//----- nvinfo : EIATTR_PARAM_CBANK
	.align		4
        /*0048*/ 	.byte	0x04, 0x0a
        /*004a*/ 	.short	(.L_55 - .L_54)
	.align		4
.L_54:
        /*004c*/ 	.word	index@(.nv.constant0._Z10zeroOutIntPii)
        /*0050*/ 	.short	0x0380
        /*0052*/ 	.short	0x000c


	//----- nvinfo : EIATTR_SW_WAR
	.align		4
.L_55:
        /*0054*/ 	.byte	0x04, 0x36
        /*0056*/ 	.short	(.L_57 - .L_56)
.L_56:
        /*0058*/ 	.word	0x00000008
.L_57:


//--------------------- .nv.info._Z12zeroOutStateP7double2i --------------------------
	.section	.nv.info._Z12zeroOutStateP7double2i,"",@"SHT_CUDA_INFO"
	.sectionflags	@""
	.align	4


	//----- nvinfo : EIATTR_CUDA_API_VERSION
	.align		4
        /*0000*/ 	.byte	0x04, 0x37
        /*0002*/ 	.short	(.L_59 - .L_58)
.L_58:
        /*0004*/ 	.word	0x00000082


	//----- nvinfo : EIATTR_KPARAM_INFO
	.align		4
.L_59:
        /*0008*/ 	.byte	0x04, 0x17
        /*000a*/ 	.short	(.L_61 - .L_60)
.L_60:
        /*000c*/ 	.word	0x00000000
        /*0010*/ 	.short	0x0001
        /*0012*/ 	.short	0x0008
        /*0014*/ 	.byte	0x00, 0xf0, 0x11, 0x00


	//----- nvinfo : EIATTR_KPARAM_INFO
	.align		4
.L_61:
        /*0018*/ 	.byte	0x04, 0x17
        /*001a*/ 	.short	(.L_63 - .L_62)
.L_62:
        /*001c*/ 	.word	0x00000000
        /*0020*/ 	.short	0x0000
        /*0022*/ 	.short	0x0000
        /*0024*/ 	.byte	0x00, 0xf5, 0x21, 0x00


	//----- nvinfo : EIATTR_SPARSE_MMA_MASK
	.align		4
.L_63:
        /*0028*/ 	.byte	0x03, 0x50
        /*002a*/ 	.short	0x0000


	//----- nvinfo : EIATTR_MAXREG_COUNT
	.align		4
        /*002c*/ 	.byte	0x03, 0x1b
        /*002e*/ 	.short	0x00ff


	//----- nvinfo : EIATTR_MERCURY_ISA_VERSION
	.align		4
        /*0030*/ 	.byte	0x03, 0x5f
        /*0032*/ 	.short	0x0101


	//----- nvinfo : EIATTR_VRC_CTA_INIT_COUNT
	.align		4
        /*0034*/ 	.byte	0x02, 0x4a
	.zero		1
	.zero		1


	//----- nvinfo : EIATTR_EXIT_INSTR_OFFSETS
	.align		4
        /*0038*/ 	.byte	0x04, 0x1c
        /*003a*/ 	.short	(.L_65 - .L_64)


	//   ....[0]....
.L_64:
        /*003c*/ 	.word	0x00000070


	//   ....[1]....
        /*0040*/ 	.word	0x000000c0


	//----- nvinfo : EIATTR_CBANK_PARAM_SIZE
	.align		4
.L_65:
        /*0044*/ 	.byte	0x03, 0x19
        /*0046*/ 	.short	0x000c


	//----- nvinfo : EIATTR_PARAM_CBANK
	.align		4
        /*0048*/ 	.byte	0x04, 0x0a
        /*004a*/ 	.short	(.L_67 - .L_66)
	.align		4
.L_66:
        /*004c*/ 	.word	index@(.nv.constant0._Z12zeroOutStateP7double2i)
        /*0050*/ 	.short	0x0380
        /*0052*/ 	.short	0x000c


	//----- nvinfo : EIATTR_SW_WAR
	.align		4
.L_67:
        /*0054*/ 	.byte	0x04, 0x36
        /*0056*/ 	.short	(.L_69 - .L_68)
.L_68:
        /*0058*/ 	.word	0x00000008
.L_69:


//--------------------- .nv.callgraph             --------------------------
	.section	.nv.callgraph,"",@"SHT_CUDA_CALLGRAPH"
	.align	4
	.sectionentsize	8
	.align		4
        /*0000*/ 	.word	0x00000000
	.align		4
        /*0004*/ 	.word	0xffffffff
	.align		4
        /*0008*/ 	.word	index@(_Z24contract_tensor_baselinePK7double2S1_iPS_PKiii)
	.align		4
        /*000c*/ 	.word	index@(malloc)
	.align		4
        /*0010*/ 	.word	0x00000000
	.align		4
        /*0014*/ 	.word	0xfffffffe
	.align		4
        /*0018*/ 	.word	0x00000000
	.align		4
        /*001c*/ 	.word	0xfffffffd
	.align		4
        /*0020*/ 	.word	0x00000000
	.align		4
        /*0024*/ 	.word	0xfffffffc


//--------------------- .nv.constant4             --------------------------
	.section	.nv.constant4,"a",@progbits
	.align	8
	.align		8
.nv.constant4:
        /*0000*/ 	.dword	malloc


//--------------------- .text._Z24contract_tensor_baselinePK7double2S1_iPS_PKiii --------------------------
	.section	.text._Z24contract_tensor_baselinePK7double2S1_iPS_PKiii,"ax",@progbits
	.align	128
        .global         _Z24contract_tensor_baselinePK7double2S1_iPS_PKiii
        .type           _Z24contract_tensor_baselinePK7double2S1_iPS_PKiii,@function
        .size           _Z24contract_tensor_baselinePK7double2S1_iPS_PKiii,(.L_x_24 - _Z24contract_tensor_baselinePK7double2S1_iPS_PKiii)
        .other          _Z24contract_tensor_baselinePK7double2S1_iPS_PKiii,@"STO_CUDA_ENTRY STV_DEFAULT"
_Z24contract_tensor_baselinePK7double2S1_iPS_PKiii:
.text._Z24contract_tensor_baselinePK7double2S1_iPS_PKiii:
[----:B------:R-:W0:Y:S01]  /*0000*/  LDC R1, c[0x0][0x37c] ;  /* 0x0000df00ff017b82 */ /* 0x000e220000000800 */
[----:B------:R-:W1:Y:S01]  /*0010*/  S2R R28, SR_CTAID.X ;  /* 0x00000000001c7919 */ /* 0x000e620000002500 */
[----:B------:R-:W1:Y:S01]  /*0020*/  LDCU UR4, c[0x0][0x360] ;  /* 0x00006c00ff0477ac */ /* 0x000e620008000800 */
[----:B------:R-:W1:Y:S01]  /*0030*/  S2R R3, SR_TID.X ;  /* 0x0000000000037919 */ /* 0x000e620000002100 */
[----:B------:R-:W2:Y:S01]  /*0040*/  LDCU UR5, c[0x0][0x3ac] ;  /* 0x00007580ff0577ac */ /* 0x000ea20008000800 */
[----:B-1----:R-:W-:-:S05]  /*0050*/  IMAD R28, R28, UR4, R3 ;  /* 0x000000041c1c7c24 */ /* 0x002fca000f8e0203 */
[----:B--2---:R-:W-:-:S13]  /*0060*/  ISETP.GE.AND P0, PT, R28, UR5, PT ;  /* 0x000000051c007c0c */ /* 0x004fda000bf06270 */
[----:B0-----:R-:W-:Y:S05]  /*0070*/  @P0 EXIT ;  /* 0x000000000000094d */ /* 0x001fea0003800000 */
[----:B------:R-:W0:Y:S01]  /*0080*/  LDCU UR36, c[0x0][0x3a8] ;  /* 0x00007500ff2477ac */ /* 0x000e220008000800 */
[----:B------:R-:W-:-:S04]  /*0090*/  MOV R2, 0x0 ;  /* 0x0000000000027802 */ /* 0x000fc80000000f00 */
[----:B------:R1:W2:Y:S01]  /*00a0*/  LDC.64 R6, c[0x4][R2] ;  /* 0x0100000002067b82 */ /* 0x0002a20000000a00 */
[----:B0-----:R-:W-:-:S06]  /*00b0*/  UIMAD.WIDE UR36, UR36, 0x4, URZ ;  /* 0x00000004242478a5 */ /* 0x001fcc000f8e02ff */
[----:B------:R-:W-:Y:S01]  /*00c0*/  IMAD.U32 R9, RZ, RZ, UR37 ;  /* 0x00000025ff097e24 */ /* 0x000fe2000f8e00ff */
[----:B------:R-:W-:Y:S01]  /*00d0*/  MOV R8, UR36 ;  /* 0x0000002400087c02 */ /* 0x000fe20008000f00 */
[----:B------:R-:W-:Y:S02]  /*00e0*/  IMAD.U32 R5, RZ, RZ, UR37 ;  /* 0x00000025ff057e24 */ /* 0x000fe4000f8e00ff */
[----:B------:R-:W-:Y:S02]  /*00f0*/  IMAD.U32 R4, RZ, RZ, UR36 ;  /* 0x00000024ff047e24 */ /* 0x000fe4000f8e00ff */
[----:B-1----:R-:W-:-:S07]  /*0100*/  IMAD.MOV.U32 R5, RZ, RZ, R9 ;  /* 0x000000ffff057224 */ /* 0x002fce00078e0009 */
[----:B------:R-:W-:-:S07]  /*0110*/  LEPC R20, `(.L_x_0) ;  /* 0x000000001014794e */ /* 0x000fce0000000000 */
[----:B--2---:R-:W-:Y:S05]  /*0120*/  CALL.ABS.NOINC R6 ;  /* 0x0000000006007343 */ /* 0x004fea0003c00000 */
.L_x_0:
[----:B------:R-:W0:Y:S01]  /*0130*/  LDC.64 R2, c[0x4][R2] ;  /* 0x0100000002027b82 */ /* 0x000e220000000a00 */
[----:B------:R-:W-:Y:S01]  /*0140*/  MOV R9, UR37 ;  /* 0x0000002500097c02 */ /* 0x000fe20008000f00 */
[----:B------:R-:W-:Y:S01]  /*0150*/  IMAD.MOV.U32 R16, RZ, RZ, R4 ;  /* 0x000000ffff107224 */ /* 0x000fe200078e0004 */
[----:B------:R-:W-:Y:S01]  /*0160*/  MOV R6, UR36 ;  /* 0x0000002400067c02 */ /* 0x000fe20008000f00 */
[----:B------:R-:W-:Y:S02]  /*0170*/  IMAD.MOV.U32 R17, RZ, RZ, R5 ;  /* 0x000000ffff117224 */ /* 0x000fe400078e0005 */
[----:B------:R-:W-:Y:S01]  /*0180*/  IMAD.U32 R7, RZ, RZ, UR37 ;  /* 0x00000025ff077e24 */ /* 0x000fe2000f8e00ff */
[----:B------:R-:W-:Y:S01]  /*0190*/  MOV R4, R6 ;  /* 0x0000000600047202 */ /* 0x000fe20000000f00 */
[----:B------:R-:W-:Y:S02]  /*01a0*/  IMAD.U32 R8, RZ, RZ, UR36 ;  /* 0x00000024ff087e24 */ /* 0x000fe4000f8e00ff */
[----:B------:R-:W-:-:S07]  /*01b0*/  IMAD.MOV.U32 R5, RZ, RZ, R9 ;  /* 0x000000ffff057224 */ /* 0x000fce00078e0009 */
[----:B------:R-:W-:-:S07]  /*01c0*/  LEPC R20, `(.L_x_1) ;  /* 0x000000001014794e */ /* 0x000fce0000000000 */
[----:B0-----:R-:W-:Y:S05]  /*01d0*/  CALL.ABS.NOINC R2 ;  /* 0x0000000002007343 */ /* 0x001fea0003c00000 */
.L_x_1:
[----:B------:R-:W0:Y:S08]  /*01e0*/  LDC R0, c[0x0][0x3a8] ;  /* 0x0000ea00ff007b82 */ /* 0x000e300000000800 */
[----:B------:R-:W1:Y:S01]  /*01f0*/  LDC.64 R22, c[0x0][0x358] ;  /* 0x0000d600ff167b82 */ /* 0x000e620000000a00 */
[----:B0-----:R-:W-:-:S13]  /*0200*/  ISETP.GE.AND P0, PT, R0, 0x1, PT ;  /* 0x000000010000780c */ /* 0x001fda0003f06270 */
[----:B-1----:R-:W-:Y:S05]  /*0210*/  @!P0 BRA `(.L_x_2) ;  /* 0x0000004c009c8947 */ /* 0x002fea0003800000 */
[----:B------:R-:W0:Y:S01]  /*0220*/  LDCU UR4, c[0x0][0x3a8] ;  /* 0x00007500ff0477ac */ /* 0x000e220008000800 */
[C---:B------:R-:W-:Y:S01]  /*0230*/  ISETP.GE.U32.AND P0, PT, R0.reuse, 0x8, PT ;  /* 0x000000080000780c */ /* 0x040fe20003f06070 */
[----:B------:R-:W-:Y:S01]  /*0240*/  IMAD.MOV.U32 R10, RZ, RZ, R28 ;  /* 0x000000ffff0a7224 */ /* 0x000fe200078e001c */
[----:B------:R-:W-:Y:S02]  /*0250*/  LOP3.LUT R12, R0, 0x7, RZ, 0xc0, !PT ;  /* 0x00000007000c7812 */ /* 0x000fe400078ec0ff */
[----:B0-----:R-:W-:-:S09]  /*0260*/  MOV R2, UR4 ;  /* 0x0000000400027c02 */ /* 0x001fd20008000f00 */
[----:B------:R-:W-:Y:S05]  /*0270*/  @!P0 BRA `(.L_x_3) ;  /* 0x0000003400ac8947 */ /* 0x000fea0003800000 */
[----:B------:R-:W0:Y:S01]  /*0280*/  LDC.64 R2, c[0x0][0x3a0] ;  /* 0x0000e800ff027b82 */ /* 0x000e220000000a00 */
[----:B------:R-:W-:Y:S01]  /*0290*/  R2UR UR4, R22 ;  /* 0x00000000160472ca */ /* 0x000fe200000e0000 */
[----:B------:R-:W-:Y:S01]  /*02a0*/  VIADD R15, R0, 0xffffffff ;  /* 0xffffffff000f7836 */ /* 0x000fe20000000000 */
[----:B------:R-:W-:-:S03]  /*02b0*/  R2UR UR5, R23 ;  /* 0x00000000170572ca */ /* 0x000fc600000e0000 */
[----:B0-----:R-:W-:-:S10]  /*02c0*/  IMAD.WIDE.U32 R6, R15, 0x4, R2 ;  /* 0x000000040f067825 */ /* 0x001fd400078e0002 */
[----:B------:R-:W2:Y:S01]  /*02d0*/  LDG.E R20, desc[UR4][R6.64] ;  /* 0x0000000406147981 */ /* 0x000ea2000c1e1900 */
[----:B------:R-:W-:Y:S02]  /*02e0*/  IABS R13, R28 ;  /* 0x0000001c000d7213 */ /* 0x000fe40000000000 */
[----:B------:R-:W-:Y:S02]  /*02f0*/  ISETP.GE.AND P2, PT, R28, RZ, PT ;  /* 0x000000ff1c00720c */ /* 0x000fe40003f46270 */
[----:B------:R-:W-:Y:S02]  /*0300*/  R2UR UR6, R22 ;  /* 0x00000000160672ca */ /* 0x000fe400000e0000 */
[----:B------:R-:W-:Y:S02]  /*0310*/  R2UR UR7, R23 ;  /* 0x00000000170772ca */ /* 0x000fe400000e0000 */
[-C--:B--2---:R-:W-:Y:S02]  /*0320*/  IABS R11, R20.reuse ;  /* 0x00000014000b7213 */ /* 0x084fe40000000000 */
[----:B------:R-:W-:-:S02]  /*0330*/  IABS R18, R20 ;  /* 0x0000001400127213 */ /* 0x000fc40000000000 */
[----:B------:R-:W0:Y:S08]  /*0340*/  I2F.RP R10, R11 ;  /* 0x0000000b000a7306 */ /* 0x000e300000209400 */
[----:B0-----:R-:W0:Y:S02]  /*0350*/  MUFU.RCP R10, R10 ;  /* 0x0000000a000a7308 */ /* 0x001e240000001000 */
[----:B0-----:R-:W-:-:S06]  /*0360*/  VIADD R8, R10, 0xffffffe ;  /* 0x0ffffffe0a087836 */ /* 0x001fcc0000000000 */
[----:B------:R0:W1:Y:S02]  /*0370*/  F2I.FTZ.U32.TRUNC.NTZ R9, R8 ;  /* 0x0000000800097305 */ /* 0x000064000021f000 */
[----:B0-----:R-:W-:Y:S01]  /*0380*/  IMAD.MOV.U32 R8, RZ, RZ, RZ ;  /* 0x000000ffff087224 */ /* 0x001fe200078e00ff */
[----:B-1----:R-:W-:-:S05]  /*0390*/  IADD3 R14, PT, PT, RZ, -R9, RZ ;  /* 0x80000009ff0e7210 */ /* 0x002fca0007ffe0ff */
[----:B------:R-:W-:-:S04]  /*03a0*/  IMAD R19, R14, R11, RZ ;  /* 0x0000000b0e137224 */ /* 0x000fc800078e02ff */
[----:B------:R-:W-:-:S04]  /*03b0*/  IMAD.HI.U32 R14, R9, R19, R8 ;  /* 0x00000013090e7227 */ /* 0x000fc800078e0008 */
[----:B------:R-:W-:Y:S02]  /*03c0*/  IMAD.MOV R9, RZ, RZ, -R18 ;  /* 0x000000ffff097224 */ /* 0x000fe400078e0a12 */
[----:B------:R-:W-:-:S04]  /*03d0*/  IMAD.HI.U32 R14, R14, R13, RZ ;  /* 0x0000000d0e0e7227 */ /* 0x000fc800078e00ff */
[----:B------:R-:W-:-:S05]  /*03e0*/  IMAD R14, R14, R9, R13 ;  /* 0x000000090e0e7224 */ /* 0x000fca00078e020d */
[----:B------:R-:W-:-:S13]  /*03f0*/  ISETP.GT.U32.AND P0, PT, R11, R14, PT ;  /* 0x0000000e0b00720c */ /* 0x000fda0003f04070 */
[----:B------:R-:W-:Y:S02]  /*0400*/  @!P0 IADD3 R14, PT, PT, R14, -R11, RZ ;  /* 0x8000000b0e0e8210 */ /* 0x000fe40007ffe0ff */
[----:B------:R-:W-:Y:S02]  /*0410*/  ISETP.NE.AND P0, PT, R20, RZ, PT ;  /* 0x000000ff1400720c */ /* 0x000fe40003f05270 */
[----:B------:R-:W-:-:S13]  /*0420*/  ISETP.GT.U32.AND P1, PT, R11, R14, PT ;  /* 0x0000000e0b00720c */ /* 0x000fda0003f24070 */
[----:B------:R-:W-:-:S04]  /*0430*/  @!P1 IMAD.IADD R14, R14, 0x1, -R11 ;  /* 0x000000010e0e9824 */ /* 0x000fc800078e0a0b */
[----:B------:R-:W-:Y:S02]  /*0440*/  IMAD.MOV.U32 R19, RZ, RZ, R14 ;  /* 0x000000ffff137224 */ /* 0x000fe400078e000e */
[----:B------:R-:W-:-:S03]  /*0450*/  IMAD.WIDE.U32 R14, R15, 0x4, R16 ;  /* 0x000000040f0e7825 */ /* 0x000fc600078e0010 */
[----:B------:R-:W-:Y:S02]  /*0460*/  @!P2 IADD3 R19, PT, PT, -R19, RZ, RZ ;  /* 0x000000ff1313a210 */ /* 0x000fe40007ffe1ff */
[----:B------:R-:W-:-:S05]  /*0470*/  @!P0 LOP3.LUT R19, RZ, R20, RZ, 0x33, !PT ;  /* 0x00000014ff138212 */ /* 0x000fca00078e33ff */
[----:B------:R0:W-:Y:S04]  /*0480*/  ST.E desc[UR4][R14.64], R19 ;  /* 0x000000130e007985 */ /* 0x0001e8000c101904 */
[----:B------:R-:W2:Y:S01]  /*0490*/  LDG.E R7, desc[UR6][R6.64] ;  /* 0x0000000606077981 */ /* 0x000ea2000c1e1900 */
[----:B------:R-:W-:-:S04]  /*04a0*/  VIADD R11, R0, 0xfffffffe ;  /* 0xfffffffe000b7836 */ /* 0x000fc80000000000 */
[----:B------:R-:W-:-:S05]  /*04b0*/  IMAD.WIDE.U32 R8, R11, 0x4, R2 ;  /* 0x000000040b087825 */ /* 0x000fca00078e0002 */
[----:B------:R-:W3:Y:S01]  /*04c0*/  LDG.E R10, desc[UR4][R8.64] ;  /* 0x00000004080a7981 */ /* 0x000ee2000c1e1900 */
[----:B0-----:R-:W-:Y:S01]  /*04d0*/  IMAD.MOV.U32 R14, RZ, RZ, RZ ;  /* 0x000000ffff0e7224 */ /* 0x001fe200078e00ff */
[-C--:B--2---:R-:W-:Y:S02]  /*04e0*/  IABS R24, R7.reuse ;  /* 0x0000000700187213 */ /* 0x084fe40000000000 */
[----:B------:R-:W-:Y:S02]  /*04f0*/  IABS R25, R7 ;  /* 0x0000000700197213 */ /* 0x000fe40000000000 */
[----:B------:R-:W0:Y:S01]  /*0500*/  I2F.RP R18, R24 ;  /* 0x0000001800127306 */ /* 0x000e220000209400 */
[----:B---3--:R-:W-:-:S07]  /*0510*/  IABS R6, R10 ;  /* 0x0000000a00067213 */ /* 0x008fce0000000000 */
[----:B------:R-:W1:Y:S08]  /*0520*/  I2F.RP R19, R6 ;  /* 0x0000000600137306 */ /* 0x000e700000209400 */
[----:B0-----:R-:W0:Y:S08]  /*0530*/  MUFU.RCP R18, R18 ;  /* 0x0000001200127308 */ /* 0x001e300000001000 */
[----:B-1----:R-:W-:Y:S01]  /*0540*/  MUFU.RCP R19, R19 ;  /* 0x0000001300137308 */ /* 0x002fe20000001000 */
[----:B0-----:R-:W-:-:S07]  /*0550*/  VIADD R20, R18, 0xffffffe ;  /* 0x0ffffffe12147836 */ /* 0x001fce0000000000 */
[----:B------:R-:W0:Y:S02]  /*0560*/  F2I.FTZ.U32.TRUNC.NTZ R15, R20 ;  /* 0x00000014000f7305 */ /* 0x000e24000021f000 */
[----:B0-----:R-:W-:-:S05]  /*0570*/  IADD3 R21, PT, PT, RZ, -R15, RZ ;  /* 0x8000000fff157210 */ /* 0x001fca0007ffe0ff */
[----:B------:R-:W-:-:S04]  /*0580*/  IMAD R21, R21, R24, RZ ;  /* 0x0000001815157224 */ /* 0x000fc800078e02ff */
[----:B------:R-:W-:-:S04]  /*0590*/  IMAD.HI.U32 R14, R15, R21, R14 ;  /* 0x000000150f0e7227 */ /* 0x000fc800078e000e */
[----:B------:R-:W-:Y:S02]  /*05a0*/  IMAD.MOV R15, RZ, RZ, -R25 ;  /* 0x000000ffff0f7224 */ /* 0x000fe400078e0a19 */
[----:B------:R-:W-:-:S04]  /*05b0*/  IMAD.HI.U32 R14, R14, R13, RZ ;  /* 0x0000000d0e0e7227 */ /* 0x000fc800078e00ff */
[----:B------:R-:W-:Y:S02]  /*05c0*/  IMAD R13, R14, R15, R13 ;  /* 0x0000000f0e0d7224 */ /* 0x000fe400078e020d */
[----:B------:R-:W-:Y:S02]  /*05d0*/  VIADD R15, R19, 0xffffffe ;  /* 0x0ffffffe130f7836 */ /* 0x000fe40000000000 */
[----:B------:R-:W-:Y:S01]  /*05e0*/  IMAD.WIDE.U32 R20, R11, 0x4, R16 ;  /* 0x000000040b147825 */ /* 0x000fe200078e0010 */
[----:B------:R-:W-:-:S03]  /*05f0*/  ISETP.GT.U32.AND P1, PT, R24, R13, PT ;  /* 0x0000000d1800720c */ /* 0x000fc60003f24070 */
[----:B------:R-:W0:Y:S10]  /*0600*/  F2I.FTZ.U32.TRUNC.NTZ R15, R15 ;  /* 0x0000000f000f7305 */ /* 0x000e34000021f000 */
[----:B------:R-:W-:Y:S01]  /*0610*/  @!P1 IADD3 R13, PT, PT, R13, -R24, RZ ;  /* 0x800000180d0d9210 */ /* 0x000fe20007ffe0ff */
[----:B------:R-:W-:Y:S01]  /*0620*/  @!P1 VIADD R14, R14, 0x1 ;  /* 0x000000010e0e9836 */ /* 0x000fe20000000000 */
[----:B------:R-:W-:-:S02]  /*0630*/  ISETP.NE.AND P1, PT, R7, RZ, PT ;  /* 0x000000ff0700720c */ /* 0x000fc40003f25270 */
[----:B------:R-:W-:Y:S01]  /*0640*/  ISETP.GE.U32.AND P0, PT, R13, R24, PT ;  /* 0x000000180d00720c */ /* 0x000fe20003f06070 */
[----:B0-----:R-:W-:Y:S01]  /*0650*/  IMAD.MOV R19, RZ, RZ, -R15 ;  /* 0x000000ffff137224 */ /* 0x001fe200078e0a0f */
[----:B------:R-:W-:-:S04]  /*0660*/  LOP3.LUT R13, R28, R7, RZ, 0x3c, !PT ;  /* 0x000000071c0d7212 */ /* 0x000fc800078e3cff */
[----:B------:R-:W-:-:S07]  /*0670*/  ISETP.GE.AND P2, PT, R13, RZ, PT ;  /* 0x000000ff0d00720c */ /* 0x000fce0003f46270 */
[----:B------:R-:W-:-:S05]  /*0680*/  @P0 IADD3 R14, PT, PT, R14, 0x1, RZ ;  /* 0x000000010e0e0810 */ /* 0x000fca0007ffe0ff */
[----:B------:R-:W-:Y:S01]  /*0690*/  IMAD.MOV.U32 R13, RZ, RZ, R14 ;  /* 0x000000ffff0d7224 */ /* 0x000fe200078e000e */
[----:B------:R-:W-:-:S04]  /*06a0*/  IABS R14, R10 ;  /* 0x0000000a000e7213 */ /* 0x000fc80000000000 */
[----:B------:R-:W-:Y:S02]  /*06b0*/  @!P2 IADD3 R13, PT, PT, -R13, RZ, RZ ;  /* 0x000000ff0d0da210 */ /* 0x000fe40007ffe1ff */
[----:B------:R-:W-:Y:S01]  /*06c0*/  @!P1 LOP3.LUT R13, RZ, R7, RZ, 0x33, !PT ;  /* 0x00000007ff0d9212 */ /* 0x000fe200078e33ff */
[----:B------:R-:W-:Y:S02]  /*06d0*/  IMAD R7, R19, R6, RZ ;  /* 0x0000000613077224 */ /* 0x000fe400078e02ff */
[----:B------:R-:W-:Y:S01]  /*06e0*/  IMAD.MOV R19, RZ, RZ, -R14 ;  /* 0x000000ffff137224 */ /* 0x000fe200078e0a0e */
[----:B------:R-:W-:Y:S01]  /*06f0*/  IABS R18, R13 ;  /* 0x0000000d00127213 */ /* 0x000fe20000000000 */
[----:B------:R-:W-:Y:S01]  /*0700*/  IMAD.MOV.U32 R14, RZ, RZ, RZ ;  /* 0x000000ffff0e7224 */ /* 0x000fe200078e00ff */
[----:B------:R-:W-:-:S03]  /*0710*/  ISETP.GE.AND P2, PT, R13, RZ, PT ;  /* 0x000000ff0d00720c */ /* 0x000fc60003f46270 */
[----:B------:R-:W-:Y:S01]  /*0720*/  IMAD.HI.U32 R15, R15, R7, R14 ;  /* 0x000000070f0f7227 */ /* 0x000fe200078e000e */
[----:B------:R-:W-:-:S03]  /*0730*/  MOV R14, R18 ;  /* 0x00000012000e7202 */ /* 0x000fc60000000f00 */
[----:B------:R-:W-:Y:S02]  /*0740*/  IMAD.MOV.U32 R7, RZ, RZ, R19 ;  /* 0x000000ffff077224 */ /* 0x000fe400078e0013 */
[----:B------:R-:W-:-:S04]  /*0750*/  IMAD.HI.U32 R15, R15, R14, RZ ;  /* 0x0000000e0f0f7227 */ /* 0x000fc800078e00ff */
[----:B------:R-:W-:-:S05]  /*0760*/  IMAD R15, R15, R7, R14 ;  /* 0x000000070f0f7224 */ /* 0x000fca00078e020e */
[----:B------:R-:W-:-:S13]  /*0770*/  ISETP.GT.U32.AND P0, PT, R6, R15, PT ;  /* 0x0000000f0600720c */ /* 0x000fda0003f04070 */
[----:B------:R-:W-:Y:S01]  /*0780*/  @!P0 IMAD.IADD R15, R15, 0x1, -R6 ;  /* 0x000000010f0f8824 */ /* 0x000fe200078e0a06 */
[----:B------:R-:W-:-:S04]  /*0790*/  ISETP.NE.AND P0, PT, R10, RZ, PT ;  /* 0x000000ff0a00720c */ /* 0x000fc80003f05270 */
[----:B------:R-:W-:-:S13]  /*07a0*/  ISETP.GT.U32.AND P1, PT, R6, R15, PT ;  /* 0x0000000f0600720c */ /* 0x000fda0003f24070 */
[----:B------:R-:W-:-:S05]  /*07b0*/  @!P1 IADD3 R15, PT, PT, R15, -R6, RZ ;  /* 0x800000060f0f9210 */ /* 0x000fca0007ffe0ff */
[----:B------:R-:W-:-:S04]  /*07c0*/  IMAD.MOV.U32 R19, RZ, RZ, R15 ;  /* 0x000000ffff137224 */ /* 0x000fc800078e000f */
[----:B------:R-:W-:Y:S01]  /*07d0*/  @!P2 IMAD.MOV R19, RZ, RZ, -R19 ;  /* 0x000000ffff13a224 */ /* 0x000fe200078e0a13 */
[----:B------:R-:W-:-:S05]  /*07e0*/  @!P0 LOP3.LUT R19, RZ, R10, RZ, 0x33, !PT ;  /* 0x0000000aff138212 */ /* 0x000fca00078e33ff */
[----:B------:R0:W-:Y:S04]  /*07f0*/  ST.E desc[UR4][R20.64], R19 ;  /* 0x0000001314007985 */ /* 0x0001e8000c101904 */
[----:B------:R-:W2:Y:S01]  /*0800*/  LDG.E R18, desc[UR6][R8.64] ;  /* 0x0000000608127981 */ /* 0x000ea2000c1e1900 */
[----:B------:R-:W-:-:S05]  /*0810*/  IADD3 R11, PT, PT, R0, -0x3, RZ ;  /* 0xfffffffd000b7810 */ /* 0x000fca0007ffe0ff */
[----:B------:R-:W-:-:S05]  /*0820*/  IMAD.WIDE.U32 R6, R11, 0x4, R2 ;  /* 0x000000040b067825 */ /* 0x000fca00078e0002 */
[----:B------:R-:W3:Y:S01]  /*0830*/  LDG.E R10, desc[UR4][R6.64] ;  /* 0x00000004060a7981 */ /* 0x000ee2000c1e1900 */
[-C--:B--2---:R-:W-:Y:S02]  /*0840*/  IABS R15, R18.reuse ;  /* 0x00000012000f7213 */ /* 0x084fe40000000000 */
[-C--:B------:R-:W-:Y:S02]  /*0850*/  IABS R26, R18.reuse ;  /* 0x00000012001a7213 */ /* 0x080fe40000000000 */
[----:B------:R-:W1:Y:S01]  /*0860*/  I2F.RP R24, R15 ;  /* 0x0000000f00187306 */ /* 0x000e620000209400 */
[----:B------:R-:W-:-:S04]  /*0870*/  LOP3.LUT R13, R13, R18, RZ, 0x3c, !PT ;  /* 0x000000120d0d7212 */ /* 0x000fc800078e3cff */
[----:B------:R-:W-:Y:S02]  /*0880*/  ISETP.GE.AND P2, PT, R13, RZ, PT ;  /* 0x000000ff0d00720c */ /* 0x000fe40003f46270 */
[----:B---3--:R-:W-:-:S04]  /*0890*/  IABS R8, R10 ;  /* 0x0000000a00087213 */ /* 0x008fc80000000000 */
[----:B------:R-:W2:Y:S08]  /*08a0*/  I2F.RP R9, R8 ;  /* 0x0000000800097306 */ /* 0x000eb00000209400 */
[----:B-1----:R-:W1:Y:S08]  /*08b0*/  MUFU.RCP R24, R24 ;  /* 0x0000001800187308 */ /* 0x002e700000001000 */
[----:B--2---:R-:W-:Y:S01]  /*08c0*/  MUFU.RCP R9, R9 ;  /* 0x0000000900097308 */ /* 0x004fe20000001000 */
[----:B-1----:R-:W-:-:S07]  /*08d0*/  VIADD R25, R24, 0xffffffe ;  /* 0x0ffffffe18197836 */ /* 0x002fce0000000000 */
[----:B0-----:R-:W0:Y:S02]  /*08e0*/  F2I.FTZ.U32.TRUNC.NTZ R21, R25 ;  /* 0x0000001900157305 */ /* 0x001e24000021f000 */
[----:B0-----:R-:W-:-:S04]  /*08f0*/  IMAD.MOV R20, RZ, RZ, -R21 ;  /* 0x000000ffff147224 */ /* 0x001fc800078e0a15 */
[----:B------:R-:W-:Y:S02]  /*0900*/  IMAD R19, R20, R15, RZ ;  /* 0x0000000f14137224 */ /* 0x000fe400078e02ff */
[----:B------:R-:W-:-:S05]  /*0910*/  HFMA2 R20, -RZ, RZ, 0, 0 ;  /* 0x00000000ff147431 */ /* 0x000fca00000001ff */
[----:B------:R-:W-:-:S04]  /*0920*/  IMAD.HI.U32 R21, R21, R19, R20 ;  /* 0x0000001315157227 */ /* 0x000fc800078e0014 */
[----:B------:R-:W-:Y:S02]  /*0930*/  IMAD.MOV R19, RZ, RZ, -R26 ;  /* 0x000000ffff137224 */ /* 0x000fe400078e0a1a */
[----:B------:R-:W-:-:S04]  /*0940*/  IMAD.HI.U32 R21, R21, R14, RZ ;  /* 0x0000000e15157227 */ /* 0x000fc800078e00ff */
[----:B------:R-:W-:Y:S01]  /*0950*/  IMAD R14, R21, R19, R14 ;  /* 0x00000013150e7224 */ /* 0x000fe200078e020e */
[----:B------:R-:W-:-:S04]  /*0960*/  IADD3 R19, PT, PT, R9, 0xffffffe, RZ ;  /* 0x0ffffffe09137810 */ /* 0x000fc80007ffe0ff */
[----:B------:R-:W-:-:S13]  /*0970*/  ISETP.GT.U32.AND P1, PT, R15, R14, PT ;  /* 0x0000000e0f00720c */ /* 0x000fda0003f24070 */
[----:B------:R-:W-:Y:S02]  /*0980*/  @!P1 IMAD.IADD R14, R14, 0x1, -R15 ;  /* 0x000000010e0e9824 */ /* 0x000fe400078e0a0f */
[----:B------:R-:W-:Y:S01]  /*0990*/  @!P1 VIADD R21, R21, 0x1 ;  /* 0x0000000115159836 */ /* 0x000fe20000000000 */
[----:B------:R-:W-:Y:S02]  /*09a0*/  ISETP.NE.AND P1, PT, R18, RZ, PT ;  /* 0x000000ff1200720c */ /* 0x000fe40003f25270 */
[----:B------:R-:W-:Y:S02]  /*09b0*/  ISETP.GE.U32.AND P0, PT, R14, R15, PT ;  /* 0x0000000f0e00720c */ /* 0x000fe40003f06070 */
[----:B------:R0:W1:Y:S01]  /*09c0*/  F2I.FTZ.U32.TRUNC.NTZ R15, R19 ;  /* 0x00000013000f7305 */ /* 0x000062000021f000 */
[----:B------:R-:W-:-:S04]  /*09d0*/  IABS R14, R10 ;  /* 0x0000000a000e7213 */ /* 0x000fc80000000000 */
[----:B0-----:R-:W-:Y:S01]  /*09e0*/  IADD3 R19, PT, PT, RZ, -R14, RZ ;  /* 0x8000000eff137210 */ /* 0x001fe20007ffe0ff */
[----:B------:R-:W-:-:S05]  /*09f0*/  IMAD.MOV.U32 R14, RZ, RZ, RZ ;  /* 0x000000ffff0e7224 */ /* 0x000fca00078e00ff */
[----:B------:R-:W-:Y:S02]  /*0a00*/  @P0 VIADD R21, R21, 0x1 ;  /* 0x0000000115150836 */ /* 0x000fe40000000000 */
[----:B-1----:R-:W-:-:S03]  /*0a10*/  IMAD.MOV R9, RZ, RZ, -R15 ;  /* 0x000000ffff097224 */ /* 0x002fc600078e0a0f */
[----:B------:R-:W-:Y:S01]  /*0a20*/  MOV R13, R21 ;  /* 0x00000015000d7202 */ /* 0x000fe20000000f00 */
[----:B------:R-:W-:-:S04]  /*0a30*/  IMAD.WIDE.U32 R20, R11, 0x4, R16 ;  /* 0x000000040b147825 */ /* 0x000fc800078e0010 */
[----:B------:R-:W-:Y:S01]  /*0a40*/  @!P2 IMAD.MOV R13, RZ, RZ, -R13 ;  /* 0x000000ffff0da224 */ /* 0x000fe200078e0a0d */
[----:B------:R-:W-:Y:S01]  /*0a50*/  @!P1 LOP3.LUT R13, RZ, R18, RZ, 0x33, !PT ;  /* 0x00000012ff0d9212 */ /* 0x000fe200078e33ff */
[----:B------:R-:W-:-:S03]  /*0a60*/  IMAD R9, R9, R8, RZ ;  /* 0x0000000809097224 */ /* 0x000fc600078e02ff */
[----:B------:R-:W-:Y:S01]  /*0a70*/  IABS R18, R13 ;  /* 0x0000000d00127213 */ /* 0x000fe20000000000 */
[----:B------:R-:W-:Y:S01]  /*0a80*/  IMAD.HI.U32 R15, R15, R9, R14 ;  /* 0x000000090f0f7227 */ /* 0x000fe200078e000e */
[----:B------:R-:W-:Y:S02]  /*0a90*/  MOV R9, R19 ;  /* 0x0000001300097202 */ /* 0x000fe40000000f00 */
[----:B------:R-:W-:Y:S01]  /*0aa0*/  ISETP.GE.AND P2, PT, R13, RZ, PT ;  /* 0x000000ff0d00720c */ /* 0x000fe20003f46270 */
[----:B------:R-:W-:-:S04]  /*0ab0*/  IMAD.MOV.U32 R14, RZ, RZ, R18 ;  /* 0x000000ffff0e7224 */ /* 0x000fc800078e0012 */
[----:B------:R-:W-:-:S04]  /*0ac0*/  IMAD.HI.U32 R15, R15, R14, RZ ;  /* 0x0000000e0f0f7227 */ /* 0x000fc800078e00ff */
[----:B------:R-:W-:-:S05]  /*0ad0*/  IMAD R15, R15, R9, R14 ;  /* 0x000000090f0f7224 */ /* 0x000fca00078e020e */
[----:B------:R-:W-:-:S13]  /*0ae0*/  ISETP.GT.U32.AND P0, PT, R8, R15, PT ;  /* 0x0000000f0800720c */ /* 0x000fda0003f04070 */
[----:B------:R-:W-:Y:S01]  /*0af0*/  @!P0 IMAD.IADD R15, R15, 0x1, -R8 ;  /* 0x000000010f0f8824 */ /* 0x000fe200078e0a08 */
[----:B------:R-:W-:-:S04]  /*0b00*/  ISETP.NE.AND P0, PT, R10, RZ, PT ;  /* 0x000000ff0a00720c */ /* 0x000fc80003f05270 */
[----:B------:R-:W-:-:S13]  /*0b10*/  ISETP.GT.U32.AND P1, PT, R8, R15, PT ;  /* 0x0000000f0800720c */ /* 0x000fda0003f24070 */
[----:B------:R-:W-:-:S05]  /*0b20*/  @!P1 IMAD.IADD R15, R15, 0x1, -R8 ;  /* 0x000000010f0f9824 */ /* 0x000fca00078e0a08 */
[----:B------:R-:W-:-:S05]  /*0b30*/  MOV R19, R15 ;  /* 0x0000000f00137202 */ /* 0x000fca0000000f00 */
[----:B------:R-:W-:Y:S01]  /*0b40*/  @!P2 IMAD.MOV R19, RZ, RZ, -R19 ;  /* 0x000000ffff13a224 */ /* 0x000fe200078e0a13 */
[----:B------:R-:W-:-:S05]  /*0b50*/  @!P0 LOP3.LUT R19, RZ, R10, RZ, 0x33, !PT ;  /* 0x0000000aff138212 */ /* 0x000fca00078e33ff */
[----:B------:R0:W-:Y:S04]  /*0b60*/  ST.E desc[UR4][R20.64], R19 ;  /* 0x0000001314007985 */ /* 0x0001e8000c101904 */
[----:B------:R-:W2:Y:S01]  /*0b70*/  LDG.E R18, desc[UR6][R6.64] ;  /* 0x0000000606127981 */ /* 0x000ea2000c1e1900 */
[----:B------:R-:W-:-:S04]  /*0b80*/  VIADD R11, R0, 0xfffffffc ;  /* 0xfffffffc000b7836 */ /* 0x000fc80000000000 */
        /* <DEDUP_REMOVED lines=11> */
[----:B-1----:R-:W-:-:S07]  /*0c40*/  IADD3 R25, PT, PT, R24, 0xffffffe, RZ ;  /* 0x0ffffffe18197810 */ /* 0x002fce0007ffe0ff */
[----:B0-----:R-:W0:Y:S02]  /*0c50*/  F2I.FTZ.U32.TRUNC.NTZ R21, R25 ;  /* 0x0000001900157305 */ /* 0x001e24000021f000 */
[----:B0-----:R-:W-:-:S04]  /*0c60*/  IMAD.MOV R20, RZ, RZ, -R21 ;  /* 0x000000ffff147224 */ /* 0x001fc800078e0a15 */
[----:B------:R-:W-:Y:S02]  /*0c70*/  IMAD R19, R20, R15, RZ ;  /* 0x0000000f14137224 */ /* 0x000fe400078e02ff */
[----:B------:R-:W-:-:S04]  /*0c80*/  IMAD.MOV.U32 R20, RZ, RZ, RZ ;  /* 0x000000ffff147224 */ /* 0x000fc800078e00ff */
[----:B------:R-:W-:Y:S01]  /*0c90*/  IMAD.HI.U32 R21, R21, R19, R20 ;  /* 0x0000001315157227 */ /* 0x000fe200078e0014 */
[----:B------:R-:W-:-:S05]  /*0ca0*/  IADD3 R19, PT, PT, RZ, -R26, RZ ;  /* 0x8000001aff137210 */ /* 0x000fca0007ffe0ff */
[----:B------:R-:W-:-:S04]  /*0cb0*/  IMAD.HI.U32 R21, R21, R14, RZ ;  /* 0x0000000e15157227 */ /* 0x000fc800078e00ff */
[----:B------:R-:W-:Y:S02]  /*0cc0*/  IMAD R14, R21, R19, R14 ;  /* 0x00000013150e7224 */ /* 0x000fe400078e020e */
[----:B------:R-:W-:-:S03]  /*0cd0*/  VIADD R19, R7, 0xffffffe ;  /* 0x0ffffffe07137836 */ /* 0x000fc60000000000 */
[----:B------:R-:W-:-:S13]  /*0ce0*/  ISETP.GT.U32.AND P1, PT, R15, R14, PT ;  /* 0x0000000e0f00720c */ /* 0x000fda0003f24070 */
[----:B------:R-:W-:Y:S01]  /*0cf0*/  @!P1 IMAD.IADD R14, R14, 0x1, -R15 ;  /* 0x000000010e0e9824 */ /* 0x000fe200078e0a0f */
[----:B------:R-:W-:Y:S02]  /*0d00*/  @!P1 IADD3 R21, PT, PT, R21, 0x1, RZ ;  /* 0x0000000115159810 */ /* 0x000fe40007ffe0ff */
[----:B------:R-:W-:Y:S02]  /*0d10*/  ISETP.NE.AND P1, PT, R18, RZ, PT ;  /* 0x000000ff1200720c */ /* 0x000fe40003f25270 */
[----:B------:R-:W-:Y:S02]  /*0d20*/  ISETP.GE.U32.AND P0, PT, R14, R15, PT ;  /* 0x0000000f0e00720c */ /* 0x000fe40003f06070 */
[----:B------:R0:W1:Y:S01]  /*0d30*/  F2I.FTZ.U32.TRUNC.NTZ R15, R19 ;  /* 0x00000013000f7305 */ /* 0x000062000021f000 */
[----:B------:R-:W-:-:S05]  /*0d40*/  IABS R14, R10 ;  /* 0x0000000a000e7213 */ /* 0x000fca0000000000 */
[----:B0-----:R-:W-:Y:S02]  /*0d50*/  IMAD.MOV R19, RZ, RZ, -R14 ;  /* 0x000000ffff137224 */ /* 0x001fe400078e0a0e */
[----:B------:R-:W-:-:S03]  /*0d60*/  HFMA2 R14, -RZ, RZ, 0, 0 ;  /* 0x00000000ff0e7431 */ /* 0x000fc600000001ff */
[----:B------:R-:W-:-:S04]  /*0d70*/  @P0 VIADD R21, R21, 0x1 ;  /* 0x0000000115150836 */ /* 0x000fc80000000000 */
[----:B------:R-:W-:Y:S01]  /*0d80*/  IMAD.MOV.U32 R13, RZ, RZ, R21 ;  /* 0x000000ffff0d7224 */ /* 0x000fe200078e0015 */
[----:B-1----:R-:W-:Y:S01]  /*0d90*/  IADD3 R7, PT, PT, RZ, -R15, RZ ;  /* 0x8000000fff077210 */ /* 0x002fe20007ffe0ff */
[----:B------:R-:W-:-:S04]  /*0da0*/  IMAD.WIDE.U32 R20, R11, 0x4, R16 ;  /* 0x000000040b147825 */ /* 0x000fc800078e0010 */
[----:B------:R-:W-:Y:S01]  /*0db0*/  @!P2 IMAD.MOV R13, RZ, RZ, -R13 ;  /* 0x000000ffff0da224 */ /* 0x000fe200078e0a0d */
[----:B------:R-:W-:Y:S01]  /*0dc0*/  @!P1 LOP3.LUT R13, RZ, R18, RZ, 0x33, !PT ;  /* 0x00000012ff0d9212 */ /* 0x000fe200078e33ff */
[----:B------:R-:W-:-:S03]  /*0dd0*/  IMAD R7, R7, R6, RZ ;  /* 0x0000000607077224 */ /* 0x000fc600078e02ff */
[----:B------:R-:W-:Y:S01]  /*0de0*/  IABS R18, R13 ;  /* 0x0000000d00127213 */ /* 0x000fe20000000000 */
[----:B------:R-:W-:Y:S01]  /*0df0*/  IMAD.HI.U32 R15, R15, R7, R14 ;  /* 0x000000070f0f7227 */ /* 0x000fe200078e000e */
[----:B------:R-:W-:-:S03]  /*0e00*/  ISETP.GE.AND P2, PT, R13, RZ, PT ;  /* 0x000000ff0d00720c */ /* 0x000fc60003f46270 */
[----:B------:R-:W-:Y:S02]  /*0e10*/  IMAD.MOV.U32 R14, RZ, RZ, R18 ;  /* 0x000000ffff0e7224 */ /* 0x000fe400078e0012 */
[----:B------:R-:W-:Y:S02]  /*0e20*/  IMAD.MOV.U32 R7, RZ, RZ, R19 ;  /* 0x000000ffff077224 */ /* 0x000fe400078e0013 */
[----:B------:R-:W-:-:S04]  /*0e30*/  IMAD.HI.U32 R15, R15, R14, RZ ;  /* 0x0000000e0f0f7227 */ /* 0x000fc800078e00ff */
[----:B------:R-:W-:-:S05]  /*0e40*/  IMAD R15, R15, R7, R14 ;  /* 0x000000070f0f7224 */ /* 0x000fca00078e020e */
[----:B------:R-:W-:-:S13]  /*0e50*/  ISETP.GT.U32.AND P0, PT, R6, R15, PT ;  /* 0x0000000f0600720c */ /* 0x000fda0003f04070 */
[----:B------:R-:W-:Y:S02]  /*0e60*/  @!P0 IADD3 R15, PT, PT, R15, -R6, RZ ;  /* 0x800000060f0f8210 */ /* 0x000fe40007ffe0ff */
[----:B------:R-:W-:Y:S02]  /*0e70*/  ISETP.NE.AND P0, PT, R10, RZ, PT ;  /* 0x000000ff0a00720c */ /* 0x000fe40003f05270 */
[----:B------:R-:W-:-:S13]  /*0e80*/  ISETP.GT.U32.AND P1, PT, R6, R15, PT ;  /* 0x0000000f0600720c */ /* 0x000fda0003f24070 */
[----:B------:R-:W-:-:S04]  /*0e90*/  @!P1 IMAD.IADD R15, R15, 0x1, -R6 ;  /* 0x000000010f0f9824 */ /* 0x000fc800078e0a06 */
[----:B------:R-:W-:-:S05]  /*0ea0*/  IMAD.MOV.U32 R19, RZ, RZ, R15 ;  /* 0x000000ffff137224 */ /* 0x000fca00078e000f */
[----:B------:R-:W-:Y:S02]  /*0eb0*/  @!P2 IADD3 R19, PT, PT, -R19, RZ, RZ ;  /* 0x000000ff1313a210 */ /* 0x000fe40007ffe1ff */
        /* <DEDUP_REMOVED lines=17> */
[----:B0-----:R-:W-:-:S05]  /*0fd0*/  IADD3 R20, PT, PT, RZ, -R21, RZ ;  /* 0x80000015ff147210 */ /* 0x001fca0007ffe0ff */
[----:B------:R-:W-:Y:S02]  /*0fe0*/  IMAD R19, R20, R15, RZ ;  /* 0x0000000f14137224 */ /* 0x000fe400078e02ff */
[----:B------:R-:W-:-:S04]  /*0ff0*/  IMAD.MOV.U32 R20, RZ, RZ, RZ ;  /* 0x000000ffff147224 */ /* 0x000fc800078e00ff */
[----:B------:R-:W-:-:S04]  /*1000*/  IMAD.HI.U32 R21, R21, R19, R20 ;  /* 0x0000001315157227 */ /* 0x000fc800078e0014 */
[----:B------:R-:W-:Y:S02]  /*1010*/  IMAD.MOV R19, RZ, RZ, -R26 ;  /* 0x000000ffff137224 */ /* 0x000fe400078e0a1a */
[----:B------:R-:W-:-:S04]  /*1020*/  IMAD.HI.U32 R21, R21, R14, RZ ;  /* 0x0000000e15157227 */ /* 0x000fc800078e00ff */
[----:B------:R-:W-:Y:S02]  /*1030*/  IMAD R14, R21, R19, R14 ;  /* 0x00000013150e7224 */ /* 0x000fe400078e020e */
[----:B------:R-:W-:-:S03]  /*1040*/  VIADD R19, R9, 0xffffffe ;  /* 0x0ffffffe09137836 */ /* 0x000fc60000000000 */
[----:B------:R-:W-:-:S13]  /*1050*/  ISETP.GT.U32.AND P1, PT, R15, R14, PT ;  /* 0x0000000e0f00720c */ /* 0x000fda0003f24070 */
[-C--:B------:R-:W-:Y:S01]  /*1060*/  @!P1 IADD3 R14, PT, PT, R14, -R15.reuse, RZ ;  /* 0x8000000f0e0e9210 */ /* 0x080fe20007ffe0ff */
[----:B------:R-:W-:Y:S01]  /*1070*/  @!P1 VIADD R21, R21, 0x1 ;  /* 0x0000000115159836 */ /* 0x000fe20000000000 */
[----:B------:R-:W-:Y:S02]  /*1080*/  ISETP.NE.AND P1, PT, R18, RZ, PT ;  /* 0x000000ff1200720c */ /* 0x000fe40003f25270 */
[----:B------:R-:W-:Y:S02]  /*1090*/  ISETP.GE.U32.AND P0, PT, R14, R15, PT ;  /* 0x0000000f0e00720c */ /* 0x000fe40003f06070 */
[----:B------:R0:W1:Y:S01]  /*10a0*/  F2I.FTZ.U32.TRUNC.NTZ R15, R19 ;  /* 0x00000013000f7305 */ /* 0x000062000021f000 */
[----:B------:R-:W-:-:S05]  /*10b0*/  IABS R14, R10 ;  /* 0x0000000a000e7213 */ /* 0x000fca0000000000 */
[----:B0-----:R-:W-:-:S05]  /*10c0*/  IMAD.MOV R19, RZ, RZ, -R14 ;  /* 0x000000ffff137224 */ /* 0x001fca00078e0a0e */
[----:B------:R-:W-:Y:S01]  /*10d0*/  @P0 IADD3 R21, PT, PT, R21, 0x1, RZ ;  /* 0x0000000115150810 */ /* 0x000fe20007ffe0ff */
[----:B------:R-:W-:Y:S02]  /*10e0*/  IMAD.MOV.U32 R14, RZ, RZ, RZ ;  /* 0x000000ffff0e7224 */ /* 0x000fe400078e00ff */
[----:B-1----:R-:W-:Y:S02]  /*10f0*/  IMAD.MOV R9, RZ, RZ, -R15 ;  /* 0x000000ffff097224 */ /* 0x002fe400078e0a0f */
[----:B------:R-:W-:Y:S02]  /*1100*/  IMAD.MOV.U32 R13, RZ, RZ, R21 ;  /* 0x000000ffff0d7224 */ /* 0x000fe400078e0015 */
[----:B------:R-:W-:Y:S02]  /*1110*/  IMAD R9, R9, R8, RZ ;  /* 0x0000000809097224 */ /* 0x000fe400078e02ff */
[----:B------:R-:W-:Y:S01]  /*1120*/  IMAD.WIDE.U32 R20, R11, 0x4, R16 ;  /* 0x000000040b147825 */ /* 0x000fe200078e0010 */
[----:B------:R-:W-:-:S02]  /*1130*/  @!P2 IADD3 R13, PT, PT, -R13, RZ, RZ ;  /* 0x000000ff0d0da210 */ /* 0x000fc40007ffe1ff */
[----:B------:R-:W-:Y:S01]  /*1140*/  @!P1 LOP3.LUT R13, RZ, R18, RZ, 0x33, !PT ;  /* 0x00000012ff0d9212 */ /* 0x000fe200078e33ff */
[----:B------:R-:W-:-:S03]  /*1150*/  IMAD.HI.U32 R15, R15, R9, R14 ;  /* 0x000000090f0f7227 */ /* 0x000fc600078e000e */
[----:B------:R-:W-:Y:S01]  /*1160*/  IABS R18, R13 ;  /* 0x0000000d00127213 */ /* 0x000fe20000000000 */
[----:B------:R-:W-:Y:S01]  /*1170*/  IMAD.MOV.U32 R9, RZ, RZ, R19 ;  /* 0x000000ffff097224 */ /* 0x000fe200078e0013 */
[----:B------:R-:W-:Y:S02]  /*1180*/  ISETP.GE.AND P2, PT, R13, RZ, PT ;  /* 0x000000ff0d00720c */ /* 0x000fe40003f46270 */
[----:B------:R-:W-:-:S05]  /*1190*/  MOV R14, R18 ;  /* 0x00000012000e7202 */ /* 0x000fca0000000f00 */
        /* <DEDUP_REMOVED lines=72> */
[----:B------:R-:W-:Y:S02]  /*1620*/  LOP3.LUT R13, R13, R18, RZ, 0x3c, !PT ;  /* 0x000000120d0d7212 */ /* 0x000fe400078e3cff */
[----:B------:R-:W0:Y:S02]  /*1630*/  I2F.RP R24, R15 ;  /* 0x0000000f00187306 */ /* 0x000e240000209400 */
[----:B------:R-:W-:Y:S02]  /*1640*/  ISETP.GE.AND P2, PT, R13, RZ, PT ;  /* 0x000000ff0d00720c */ /* 0x000fe40003f46270 */
[----:B---3--:R-:W-:-:S04]  /*1650*/  IABS R9, R10 ;  /* 0x0000000a00097213 */ /* 0x008fc80000000000 */
[----:B------:R-:W1:Y:S08]  /*1660*/  I2F.RP R19, R9 ;  /* 0x0000000900137306 */ /* 0x000e700000209400 */
[----:B0-----:R-:W0:Y:S08]  /*1670*/  MUFU.RCP R24, R24 ;  /* 0x0000001800187308 */ /* 0x001e300000001000 */
[----:B-1----:R-:W-:Y:S01]  /*1680*/  MUFU.RCP R19, R19 ;  /* 0x0000001300137308 */ /* 0x002fe20000001000 */
[----:B0-----:R-:W-:-:S07]  /*1690*/  IADD3 R25, PT, PT, R24, 0xffffffe, RZ ;  /* 0x0ffffffe18197810 */ /* 0x001fce0007ffe0ff */
[----:B------:R-:W0:Y:S02]  /*16a0*/  F2I.FTZ.U32.TRUNC.NTZ R21, R25 ;  /* 0x0000001900157305 */ /* 0x000e24000021f000 */
[----:B0-----:R-:W-:-:S04]  /*16b0*/  IMAD.MOV R8, RZ, RZ, -R21 ;  /* 0x000000ffff087224 */ /* 0x001fc800078e0a15 */
[----:B------:R-:W-:Y:S01]  /*16c0*/  IMAD R27, R8, R15, RZ ;  /* 0x0000000f081b7224 */ /* 0x000fe200078e02ff */
[----:B------:R-:W-:-:S03]  /*16d0*/  IABS R8, R18 ;  /* 0x0000001200087213 */ /* 0x000fc60000000000 */
[----:B------:R-:W-:Y:S01]  /*16e0*/  IMAD.HI.U32 R21, R21, R27, R20 ;  /* 0x0000001b15157227 */ /* 0x000fe200078e0014 */
[----:B------:R-:W-:Y:S02]  /*16f0*/  IADD3 R8, PT, PT, RZ, -R8, RZ ;  /* 0x80000008ff087210 */ /* 0x000fe40007ffe0ff */
[----:B------:R-:W-:Y:S02]  /*1700*/  IADD3 R20, PT, PT, R19, 0xffffffe, RZ ;  /* 0x0ffffffe13147810 */ /* 0x000fe40007ffe0ff */
[----:B------:R-:W-:Y:S01]  /*1710*/  IABS R19, R10 ;  /* 0x0000000a00137213 */ /* 0x000fe20000000000 */
[----:B------:R-:W-:Y:S02]  /*1720*/  IMAD.MOV.U32 R25, RZ, RZ, R8 ;  /* 0x000000ffff197224 */ /* 0x000fe400078e0008 */
[----:B------:R-:W-:-:S04]  /*1730*/  IMAD.HI.U32 R8, R21, R14, RZ ;  /* 0x0000000e15087227 */ /* 0x000fc800078e00ff */
[----:B------:R-:W-:Y:S02]  /*1740*/  IMAD R14, R8, R25, R14 ;  /* 0x00000019080e7224 */ /* 0x000fe400078e020e */
[----:B------:R-:W-:-:S03]  /*1750*/  IMAD.MOV R19, RZ, RZ, -R19 ;  /* 0x000000ffff137224 */ /* 0x000fc600078e0a13 */
[----:B------:R-:W-:-:S13]  /*1760*/  ISETP.GT.U32.AND P1, PT, R15, R14, PT ;  /* 0x0000000e0f00720c */ /* 0x000fda0003f24070 */
[----:B------:R-:W-:Y:S02]  /*1770*/  @!P1 IMAD.IADD R14, R14, 0x1, -R15 ;  /* 0x000000010e0e9824 */ /* 0x000fe400078e0a0f */
[----:B------:R-:W-:Y:S01]  /*1780*/  @!P1 VIADD R8, R8, 0x1 ;  /* 0x0000000108089836 */ /* 0x000fe20000000000 */
[----:B------:R-:W-:Y:S02]  /*1790*/  ISETP.NE.AND P1, PT, R18, RZ, PT ;  /* 0x000000ff1200720c */ /* 0x000fe40003f25270 */
[----:B------:R-:W-:Y:S02]  /*17a0*/  ISETP.GE.U32.AND P0, PT, R14, R15, PT ;  /* 0x0000000f0e00720c */ /* 0x000fe40003f06070 */
[----:B------:R-:W0:Y:S11]  /*17b0*/  F2I.FTZ.U32.TRUNC.NTZ R15, R20 ;  /* 0x00000014000f7305 */ /* 0x000e36000021f000 */
[----:B------:R-:W-:Y:S01]  /*17c0*/  @P0 VIADD R8, R8, 0x1 ;  /* 0x0000000108080836 */ /* 0x000fe20000000000 */
[----:B0-----:R-:W-:-:S03]  /*17d0*/  IADD3 R14, PT, PT, RZ, -R15, RZ ;  /* 0x8000000fff0e7210 */ /* 0x001fc60007ffe0ff */
[----:B------:R-:W-:Y:S01]  /*17e0*/  @!P2 IMAD.MOV R8, RZ, RZ, -R8 ;  /* 0x000000ffff08a224 */ /* 0x000fe200078e0a08 */
[----:B------:R-:W-:Y:S01]  /*17f0*/  @!P1 LOP3.LUT R8, RZ, R18, RZ, 0x33, !PT ;  /* 0x00000012ff089212 */ /* 0x000fe200078e33ff */
[----:B------:R-:W-:Y:S02]  /*1800*/  IMAD R13, R14, R9, RZ ;  /* 0x000000090e0d7224 */ /* 0x000fe400078e02ff */
[----:B------:R-:W-:Y:S01]  /*1810*/  HFMA2 R14, -RZ, RZ, 0, 0 ;  /* 0x00000000ff0e7431 */ /* 0x000fe200000001ff */
[----:B------:R-:W-:Y:S02]  /*1820*/  IABS R18, R8 ;  /* 0x0000000800127213 */ /* 0x000fe40000000000 */
[----:B------:R-:W-:Y:S02]  /*1830*/  ISETP.GE.AND P2, PT, R8, RZ, PT ;  /* 0x000000ff0800720c */ /* 0x000fe40003f46270 */
[----:B------:R-:W-:-:S04]  /*1840*/  IMAD.HI.U32 R14, R15, R13, R14 ;  /* 0x0000000d0f0e7227 */ /* 0x000fc800078e000e */
        /* <DEDUP_REMOVED lines=20> */
[-C--:B------:R-:W-:Y:S02]  /*1990*/  IABS R21, R11.reuse ;  /* 0x0000000b00157213 */ /* 0x080fe40000000000 */
[----:B------:R-:W0:Y:S01]  /*19a0*/  I2F.RP R18, R24 ;  /* 0x0000001800127306 */ /* 0x000e220000209400 */
[----:B------:R-:W-:-:S04]  /*19b0*/  LOP3.LUT R8, R8, R11, RZ, 0x3c, !PT ;  /* 0x0000000b08087212 */ /* 0x000fc800078e3cff */
[----:B------:R-:W-:Y:S02]  /*19c0*/  ISETP.GE.AND P2, PT, R8, RZ, PT ;  /* 0x000000ff0800720c */ /* 0x000fe40003f46270 */
[----:B---3--:R-:W-:-:S04]  /*19d0*/  IABS R6, R10 ;  /* 0x0000000a00067213 */ /* 0x008fc80000000000 */
[----:B------:R-:W1:Y:S08]  /*19e0*/  I2F.RP R19, R6 ;  /* 0x0000000600137306 */ /* 0x000e700000209400 */
[----:B0-----:R-:W0:Y:S08]  /*19f0*/  MUFU.RCP R18, R18 ;  /* 0x0000001200127308 */ /* 0x001e300000001000 */
[----:B-1----:R-:W-:Y:S01]  /*1a00*/  MUFU.RCP R19, R19 ;  /* 0x0000001300137308 */ /* 0x002fe20000001000 */
[----:B0-----:R-:W-:-:S02]  /*1a10*/  VIADD R20, R18, 0xffffffe ;  /* 0x0ffffffe12147836 */ /* 0x001fc40000000000 */
[----:B------:R-:W-:-:S05]  /*1a20*/  IMAD.MOV R18, RZ, RZ, -R21 ;  /* 0x000000ffff127224 */ /* 0x000fca00078e0a15 */
[----:B------:R-:W0:Y:S02]  /*1a30*/  F2I.FTZ.U32.TRUNC.NTZ R15, R20 ;  /* 0x00000014000f7305 */ /* 0x000e24000021f000 */
[----:B0-----:R-:W-:-:S05]  /*1a40*/  IADD3 R7, PT, PT, RZ, -R15, RZ ;  /* 0x8000000fff077210 */ /* 0x001fca0007ffe0ff */
[----:B------:R-:W-:-:S04]  /*1a50*/  IMAD R7, R7, R24, RZ ;  /* 0x0000001807077224 */ /* 0x000fc800078e02ff */
[----:B------:R-:W-:-:S06]  /*1a60*/  IMAD.HI.U32 R14, R15, R7, R14 ;  /* 0x000000070f0e7227 */ /* 0x000fcc00078e000e */
[----:B------:R-:W-:-:S04]  /*1a70*/  IMAD.HI.U32 R7, R14, R13, RZ ;  /* 0x0000000d0e077227 */ /* 0x000fc800078e00ff */
[----:B------:R-:W-:Y:S01]  /*1a80*/  IMAD R13, R7, R18, R13 ;  /* 0x00000012070d7224 */ /* 0x000fe200078e020d */
[----:B------:R-:W-:Y:S01]  /*1a90*/  IABS R18, R10 ;  /* 0x0000000a00127213 */ /* 0x000fe20000000000 */
[----:B------:R-:W-:-:S03]  /*1aa0*/  VIADD R14, R19, 0xffffffe ;  /* 0x0ffffffe130e7836 */ /* 0x000fc60000000000 */
[----:B------:R-:W-:Y:S01]  /*1ab0*/  ISETP.GT.U32.AND P1, PT, R24, R13, PT ;  /* 0x0000000d1800720c */ /* 0x000fe20003f24070 */
[----:B------:R0:W1:Y:S01]  /*1ac0*/  F2I.FTZ.U32.TRUNC.NTZ R15, R14 ;  /* 0x0000000e000f7305 */ /* 0x000062000021f000 */
[----:B------:R-:W-:Y:S01]  /*1ad0*/  IADD3 R18, PT, PT, RZ, -R18, RZ ;  /* 0x80000012ff127210 */ /* 0x000fe20007ffe0ff */
[----:B0-----:R-:W-:-:S10]  /*1ae0*/  IMAD.MOV.U32 R14, RZ, RZ, RZ ;  /* 0x000000ffff0e7224 */ /* 0x001fd400078e00ff */
[-C--:B------:R-:W-:Y:S01]  /*1af0*/  @!P1 IADD3 R13, PT, PT, R13, -R24.reuse, RZ ;  /* 0x800000180d0d9210 */ /* 0x080fe20007ffe0ff */
[----:B------:R-:W-:Y:S01]  /*1b00*/  @!P1 VIADD R7, R7, 0x1 ;  /* 0x0000000107079836 */ /* 0x000fe20000000000 */
[----:B------:R-:W-:Y:S02]  /*1b10*/  ISETP.NE.AND P1, PT, R11, RZ, PT ;  /* 0x000000ff0b00720c */ /* 0x000fe40003f25270 */
[----:B------:R-:W-:Y:S01]  /*1b20*/  ISETP.GE.U32.AND P0, PT, R13, R24, PT ;  /* 0x000000180d00720c */ /* 0x000fe20003f06070 */
[----:B-1----:R-:W-:-:S12]  /*1b30*/  IMAD.MOV R13, RZ, RZ, -R15 ;  /* 0x000000ffff0d7224 */ /* 0x002fd800078e0a0f */
[----:B------:R-:W-:-:S05]  /*1b40*/  @P0 IADD3 R7, PT, PT, R7, 0x1, RZ ;  /* 0x0000000107070810 */ /* 0x000fca0007ffe0ff */
[----:B------:R-:W-:Y:S01]  /*1b50*/  @!P2 IMAD.MOV R7, RZ, RZ, -R7 ;  /* 0x000000ffff07a224 */ /* 0x000fe200078e0a07 */
[----:B------:R-:W-:Y:S01]  /*1b60*/  @!P1 LOP3.LUT R7, RZ, R11, RZ, 0x33, !PT ;  /* 0x0000000bff079212 */ /* 0x000fe200078e33ff */
[----:B------:R-:W-:-:S03]  /*1b70*/  IMAD R11, R13, R6, RZ ;  /* 0x000000060d0b7224 */ /* 0x000fc600078e02ff */
[----:B------:R-:W-:Y:S01]  /*1b80*/  IABS R8, R7 ;  /* 0x0000000700087213 */ /* 0x000fe20000000000 */
[----:B------:R-:W-:Y:S01]  /*1b90*/  IMAD.HI.U32 R15, R15, R11, R14 ;  /* 0x0000000b0f0f7227 */ /* 0x000fe200078e000e */
[----:B------:R-:W-:-:S03]  /*1ba0*/  ISETP.GE.AND P2, PT, R7, RZ, PT ;  /* 0x000000ff0700720c */ /* 0x000fc60003f46270 */
        /* <DEDUP_REMOVED lines=10> */
[----:B------:R-:W-:Y:S01]  /*1c50*/  @!P0 LOP3.LUT R13, RZ, R10, RZ, 0x33, !PT ;  /* 0x0000000aff0d8212 */ /* 0x000fe200078e33ff */
[----:B------:R-:W-:-:S05]  /*1c60*/  IMAD.WIDE.U32 R10, R9, 0x4, R16 ;  /* 0x00000004090a7825 */ /* 0x000fca00078e0010 */
[----:B------:R0:W-:Y:S04]  /*1c70*/  ST.E desc[UR4][R10.64], R13 ;  /* 0x0000000d0a007985 */ /* 0x0001e8000c101904 */
[----:B------:R-:W2:Y:S01]  /*1c80*/  LDG.E R2, desc[UR6][R2.64] ;  /* 0x0000000602027981 */ /* 0x000ea2000c1e1900 */
[----:B------:R-:W-:Y:S01]  /*1c90*/  LOP3.LUT R0, R0, 0x7ffffff8, RZ, 0xc0, !PT ;  /* 0x7ffffff800007812 */ /* 0x000fe200078ec0ff */
[----:B------:R-:W-:Y:S01]  /*1ca0*/  BSSY.RECONVERGENT B0, `(.L_x_3) ;  /* 0x00001c8000007945 */ /* 0x000fe20003800200 */
[-C--:B--2---:R-:W-:Y:S02]  /*1cb0*/  IABS R19, R2.reuse ;  /* 0x0000000200137213 */ /* 0x084fe40000000000 */
[-C--:B0-----:R-:W-:Y:S02]  /*1cc0*/  IABS R10, R2.reuse ;  /* 0x00000002000a7213 */ /* 0x081fe40000000000 */
[----:B------:R-:W0:Y:S01]  /*1cd0*/  I2F.RP R6, R19 ;  /* 0x0000001300067306 */ /* 0x000e220000209400 */
[----:B------:R-:W-:-:S02]  /*1ce0*/  LOP3.LUT R7, R7, R2, RZ, 0x3c, !PT ;  /* 0x0000000207077212 */ /* 0x000fc400078e3cff */
[----:B------:R-:W-:Y:S02]  /*1cf0*/  IMAD.MOV R3, RZ, RZ, -R10 ;  /* 0x000000ffff037224 */ /* 0x000fe400078e0a0a */
[----:B------:R-:W-:-:S03]  /*1d00*/  ISETP.GE.AND P2, PT, R7, RZ, PT ;  /* 0x000000ff0700720c */ /* 0x000fc60003f46270 */
[----:B0-----:R-:W0:Y:S02]  /*1d10*/  MUFU.RCP R6, R6 ;  /* 0x0000000600067308 */ /* 0x001e240000001000 */
[----:B0-----:R-:W-:-:S06]  /*1d20*/  VIADD R14, R6, 0xffffffe ;  /* 0x0ffffffe060e7836 */ /* 0x001fcc0000000000 */
[----:B------:R0:W1:Y:S02]  /*1d30*/  F2I.FTZ.U32.TRUNC.NTZ R15, R14 ;  /* 0x0000000e000f7305 */ /* 0x000064000021f000 */
[----:B0-----:R-:W-:Y:S01]  /*1d40*/  MOV R14, RZ ;  /* 0x000000ff000e7202 */ /* 0x001fe20000000f00 */
[----:B-1----:R-:W-:-:S04]  /*1d50*/  IMAD.MOV R18, RZ, RZ, -R15 ;  /* 0x000000ffff127224 */ /* 0x002fc800078e0a0f */
[----:B------:R-:W-:-:S04]  /*1d60*/  IMAD R21, R18, R19, RZ ;  /* 0x0000001312157224 */ /* 0x000fc800078e02ff */
[----:B------:R-:W-:-:S06]  /*1d70*/  IMAD.HI.U32 R15, R15, R21, R14 ;  /* 0x000000150f0f7227 */ /* 0x000fcc00078e000e */
[----:B------:R-:W-:-:S04]  /*1d80*/  IMAD.HI.U32 R15, R15, R8, RZ ;  /* 0x000000080f0f7227 */ /* 0x000fc800078e00ff */
[----:B------:R-:W-:-:S05]  /*1d90*/  IMAD R8, R15, R3, R8 ;  /* 0x000000030f087224 */ /* 0x000fca00078e0208 */
[----:B------:R-:W-:-:S13]  /*1da0*/  ISETP.GT.U32.AND P1, PT, R19, R8, PT ;  /* 0x000000081300720c */ /* 0x000fda0003f24070 */
[----:B------:R-:W-:Y:S01]  /*1db0*/  @!P1 IMAD.IADD R8, R8, 0x1, -R19 ;  /* 0x0000000108089824 */ /* 0x000fe200078e0a13 */
[----:B------:R-:W-:Y:S02]  /*1dc0*/  @!P1 IADD3 R15, PT, PT, R15, 0x1, RZ ;  /* 0x000000010f0f9810 */ /* 0x000fe40007ffe0ff */
[----:B------:R-:W-:Y:S02]  /*1dd0*/  ISETP.NE.AND P1, PT, R2, RZ, PT ;  /* 0x000000ff0200720c */ /* 0x000fe40003f25270 */
[----:B------:R-:W-:-:S13]  /*1de0*/  ISETP.GE.U32.AND P0, PT, R8, R19, PT ;  /* 0x000000130800720c */ /* 0x000fda0003f06070 */
[----:B------:R-:W-:Y:S01]  /*1df0*/  @P0 VIADD R15, R15, 0x1 ;  /* 0x000000010f0f0836 */ /* 0x000fe20000000000 */
[----:B------:R-:W-:-:S03]  /*1e00*/  ISETP.NE.AND P0, PT, R0, 0x8, PT ;  /* 0x000000080000780c */ /* 0x000fc60003f05270 */
[----:B------:R-:W-:-:S05]  /*1e10*/  IMAD.MOV.U32 R10, RZ, RZ, R15 ;  /* 0x000000ffff0a7224 */ /* 0x000fca00078e000f */
[----:B------:R-:W-:Y:S02]  /*1e20*/  @!P2 IADD3 R10, PT, PT, -R10, RZ, RZ ;  /* 0x000000ff0a0aa210 */ /* 0x000fe40007ffe1ff */
[----:B------:R-:W-:Y:S01]  /*1e30*/  @!P1 LOP3.LUT R10, RZ, R2, RZ, 0x33, !PT ;  /* 0x00000002ff0a9212 */ /* 0x000fe200078e33ff */
[----:B------:R-:W-:Y:S02]  /*1e40*/  IMAD.MOV.U32 R2, RZ, RZ, R9 ;  /* 0x000000ffff027224 */ /* 0x000fe400078e0009 */
[----:B------:R-:W-:Y:S05]  /*1e50*/  @!P0 BRA `(.L_x_4) ;  /* 0x0000001800b08947 */ /* 0x000fea0003800000 */
[----:B------:R-:W0:Y:S01]  /*1e60*/  LDC.64 R6, c[0x0][0x3a0] ;  /* 0x0000e800ff067b82 */ /* 0x000e220000000a00 */
[----:B------:R-:W-:-:S07]  /*1e70*/  IMAD.MOV.U32 R3, RZ, RZ, 0x8 ;  /* 0x00000008ff037424 */ /* 0x000fce00078e00ff */
.L_x_5:
[----:B------:R-:W-:Y:S02]  /*1e80*/  R2UR UR4, R22 ;  /* 0x00000000160472ca */ /* 0x000fe400000e0000 */
[----:B------:R-:W-:Y:S02]  /*1e90*/  R2UR UR5, R23 ;  /* 0x00000000170572ca */ /* 0x000fe400000e0000 */
[----:B------:R-:W-:-:S05]  /*1ea0*/  IADD3 R19, PT, PT, R2, -0x1, RZ ;  /* 0xffffffff02137810 */ /* 0x000fca0007ffe0ff */
[----:B0-----:R-:W-:-:S06]  /*1eb0*/  IMAD.WIDE.U32 R20, R19, 0x4, R6 ;  /* 0x0000000413147825 */ /* 0x001fcc00078e0006 */
[----:B------:R-:W2:Y:S01]  /*1ec0*/  LDG.E R26, desc[UR4][R20.64] ;  /* 0x00000004141a7981 */ /* 0x000ea2000c1e1900 */
[----:B------:R-:W-:Y:S02]  /*1ed0*/  IABS R13, R10 ;  /* 0x0000000a000d7213 */ /* 0x000fe40000000000 */
[----:B------:R-:W-:Y:S02]  /*1ee0*/  ISETP.GE.AND P2, PT, R10, RZ, PT ;  /* 0x000000ff0a00720c */ /* 0x000fe40003f46270 */
[----:B------:R-:W-:Y:S02]  /*1ef0*/  R2UR UR6, R22 ;  /* 0x00000000160672ca */ /* 0x000fe400000e0000 */
[----:B------:R-:W-:Y:S02]  /*1f00*/  R2UR UR7, R23 ;  /* 0x00000000170772ca */ /* 0x000fe400000e0000 */
[-C--:B--2---:R-:W-:Y:S02]  /*1f10*/  IABS R18, R26.reuse ;  /* 0x0000001a00127213 */ /* 0x084fe40000000000 */
[----:B------:R-:W-:-:S02]  /*1f20*/  IABS R24, R26 ;  /* 0x0000001a00187213 */ /* 0x000fc40000000000 */
[----:B------:R-:W0:Y:S03]  /*1f30*/  I2F.RP R11, R18 ;  /* 0x00000012000b7306 */ /* 0x000e260000209400 */
[----:B------:R-:W-:-:S05]  /*1f40*/  IMAD.MOV R25, RZ, RZ, -R24 ;  /* 0x000000ffff197224 */ /* 0x000fca00078e0a18 */
[----:B0-----:R-:W0:Y:S02]  /*1f50*/  MUFU.RCP R11, R11 ;  /* 0x0000000b000b7308 */ /* 0x001e240000001000 */
[----:B0-----:R-:W-:-:S06]  /*1f60*/  VIADD R8, R11, 0xffffffe ;  /* 0x0ffffffe0b087836 */ /* 0x001fcc0000000000 */
[----:B------:R0:W1:Y:S02]  /*1f70*/  F2I.FTZ.U32.TRUNC.NTZ R9, R8 ;  /* 0x0000000800097305 */ /* 0x000064000021f000 */
[----:B0-----:R-:W-:Y:S02]  /*1f80*/  HFMA2 R8, -RZ, RZ, 0, 0 ;  /* 0x00000000ff087431 */ /* 0x001fe400000001ff */
[----:B-1----:R-:W-:-:S04]  /*1f90*/  IMAD.MOV R15, RZ, RZ, -R9 ;  /* 0x000000ffff0f7224 */ /* 0x002fc800078e0a09 */
[----:B------:R-:W-:-:S04]  /*1fa0*/  IMAD R15, R15, R18, RZ ;  /* 0x000000120f0f7224 */ /* 0x000fc800078e02ff */
[----:B------:R-:W-:-:S06]  /*1fb0*/  IMAD.HI.U32 R14, R9, R15, R8 ;  /* 0x0000000f090e7227 */ /* 0x000fcc00078e0008 */
[----:B------:R-:W-:-:S04]  /*1fc0*/  IMAD.HI.U32 R14, R14, R13, RZ ;  /* 0x0000000d0e0e7227 */ /* 0x000fc800078e00ff */
[----:B------:R-:W-:Y:S02]  /*1fd0*/  IMAD R25, R14, R25, R13 ;  /* 0x000000190e197224 */ /* 0x000fe400078e020d */
[----:B------:R-:W-:-:S03]  /*1fe0*/  IMAD.WIDE.U32 R14, R19, 0x4, R16 ;  /* 0x00000004130e7825 */ /* 0x000fc600078e0010 */
[----:B------:R-:W-:-:S13]  /*1ff0*/  ISETP.GT.U32.AND P0, PT, R18, R25, PT ;  /* 0x000000191200720c */ /* 0x000fda0003f04070 */
[----:B------:R-:W-:Y:S01]  /*2000*/  @!P0 IMAD.IADD R25, R25, 0x1, -R18 ;  /* 0x0000000119198824 */ /* 0x000fe200078e0a12 */
[----:B------:R-:W-:-:S04]  /*2010*/  ISETP.NE.AND P0, PT, R26, RZ, PT ;  /* 0x000000ff1a00720c */ /* 0x000fc80003f05270 */
[----:B------:R-:W-:-:S13]  /*2020*/  ISETP.GT.U32.AND P1, PT, R18, R25, PT ;  /* 0x000000191200720c */ /* 0x000fda0003f24070 */
[----:B------:R-:W-:-:S05]  /*2030*/  @!P1 IADD3 R25, PT, PT, R25, -R18, RZ ;  /* 0x8000001219199210 */ /* 0x000fca0007ffe0ff */
        /* <DEDUP_REMOVED lines=13> */
[-C--:B---3--:R-:W-:Y:S02]  /*2110*/  IABS R18, R11.reuse ;  /* 0x0000000b00127213 */ /* 0x088fe40000000000 */
[----:B------:R-:W-:Y:S02]  /*2120*/  IABS R10, R11 ;  /* 0x0000000b000a7213 */ /* 0x000fe40000000000 */
[----:B------:R-:W1:Y:S08]  /*2130*/  I2F.RP R20, R18 ;  /* 0x0000001200147306 */ /* 0x000e700000209400 */
[----:B0-----:R-:W0:Y:S08]  /*2140*/  MUFU.RCP R26, R26 ;  /* 0x0000001a001a7308 */ /* 0x001e300000001000 */
[----:B-1----:R-:W-:Y:S01]  /*2150*/  MUFU.RCP R20, R20 ;  /* 0x0000001400147308 */ /* 0x002fe20000001000 */
[----:B0-----:R-:W-:-:S07]  /*2160*/  IADD3 R27, PT, PT, R26, 0xffffffe, RZ ;  /* 0x0ffffffe1a1b7810 */ /* 0x001fce0007ffe0ff */
[----:B------:R-:W0:Y:S02]  /*2170*/  F2I.FTZ.U32.TRUNC.NTZ R15, R27 ;  /* 0x0000001b000f7305 */ /* 0x000e24000021f000 */
[----:B0-----:R-:W-:-:S04]  /*2180*/  IMAD.MOV R25, RZ, RZ, -R15 ;  /* 0x000000ffff197224 */ /* 0x001fc800078e0a0f */
[----:B------:R-:W-:-:S04]  /*2190*/  IMAD R25, R25, R24, RZ ;  /* 0x0000001819197224 */ /* 0x000fc800078e02ff */
[----:B------:R-:W-:Y:S01]  /*21a0*/  IMAD.HI.U32 R14, R15, R25, R14 ;  /* 0x000000190f0e7227 */ /* 0x000fe200078e000e */
[----:B------:R-:W-:-:S05]  /*21b0*/  IADD3 R15, PT, PT, RZ, -R29, RZ ;  /* 0x8000001dff0f7210 */ /* 0x000fca0007ffe0ff */
[----:B------:R-:W-:-:S04]  /*21c0*/  IMAD.HI.U32 R26, R14, R13, RZ ;  /* 0x0000000d0e1a7227 */ /* 0x000fc800078e00ff */
[----:B------:R-:W-:Y:S02]  /*21d0*/  IMAD R13, R26, R15, R13 ;  /* 0x0000000f1a0d7224 */ /* 0x000fe400078e020d */
[----:B------:R-:W-:-:S03]  /*21e0*/  VIADD R14, R20, 0xffffffe ;  /* 0x0ffffffe140e7836 */ /* 0x000fc60000000000 */
[----:B------:R-:W-:Y:S01]  /*21f0*/  ISETP.GT.U32.AND P0, PT, R24, R13, PT ;  /* 0x0000000d1800720c */ /* 0x000fe20003f04070 */
[----:B------:R0:W1:Y:S02]  /*2200*/  F2I.FTZ.U32.TRUNC.NTZ R15, R14 ;  /* 0x0000000e000f7305 */ /* 0x000064000021f000 */
[----:B0-----:R-:W-:-:S10]  /*2210*/  MOV R14, RZ ;  /* 0x000000ff000e7202 */ /* 0x001fd40000000f00 */
[----:B------:R-:W-:Y:S01]  /*2220*/  @!P0 IMAD.IADD R13, R13, 0x1, -R24 ;  /* 0x000000010d0d8824 */ /* 0x000fe200078e0a18 */
[----:B------:R-:W-:Y:S02]  /*2230*/  @!P0 IADD3 R26, PT, PT, R26, 0x1, RZ ;  /* 0x000000011a1a8810 */ /* 0x000fe40007ffe0ff */
[----:B------:R-:W-:Y:S02]  /*2240*/  ISETP.NE.AND P0, PT, R21, RZ, PT ;  /* 0x000000ff1500720c */ /* 0x000fe40003f05270 */
[----:B------:R-:W-:Y:S02]  /*2250*/  ISETP.GE.U32.AND P1, PT, R13, R24, PT ;  /* 0x000000180d00720c */ /* 0x000fe40003f26070 */
[----:B-1----:R-:W-:-:S11]  /*2260*/  IADD3 R25, PT, PT, RZ, -R15, RZ ;  /* 0x8000000fff197210 */ /* 0x002fd60007ffe0ff */
[----:B------:R-:W-:-:S04]  /*2270*/  @P1 VIADD R26, R26, 0x1 ;  /* 0x000000011a1a1836 */ /* 0x000fc80000000000 */
[----:B------:R-:W-:-:S04]  /*2280*/  IMAD.MOV.U32 R13, RZ, RZ, R26 ;  /* 0x000000ffff0d7224 */ /* 0x000fc800078e001a */
[----:B------:R-:W-:Y:S01]  /*2290*/  @!P2 IMAD.MOV R13, RZ, RZ, -R13 ;  /* 0x000000ffff0da224 */ /* 0x000fe200078e0a0d */
[----:B------:R-:W-:Y:S01]  /*22a0*/  @!P0 LOP3.LUT R13, RZ, R21, RZ, 0x33, !PT ;  /* 0x00000015ff0d8212 */ /* 0x000fe200078e33ff */
[----:B------:R-:W-:Y:S02]  /*22b0*/  IMAD R21, R25, R18, RZ ;  /* 0x0000001219157224 */ /* 0x000fe400078e02ff */
[----:B------:R-:W-:Y:S01]  /*22c0*/  IMAD.MOV R25, RZ, RZ, -R10 ;  /* 0x000000ffff197224 */ /* 0x000fe200078e0a0a */
[----:B------:R-:W-:Y:S01]  /*22d0*/  IABS R20, R13 ;  /* 0x0000000d00147213 */ /* 0x000fe20000000000 */
[----:B------:R-:W-:Y:S01]  /*22e0*/  IMAD.HI.U32 R15, R15, R21, R14 ;  /* 0x000000150f0f7227 */ /* 0x000fe200078e000e */
[----:B------:R-:W-:-:S05]  /*22f0*/  ISETP.GE.AND P2, PT, R13, RZ, PT ;  /* 0x000000ff0d00720c */ /* 0x000fca0003f46270 */
[----:B------:R-:W-:-:S04]  /*2300*/  IMAD.HI.U32 R15, R15, R20, RZ ;  /* 0x000000140f0f7227 */ /* 0x000fc800078e00ff */
[----:B------:R-:W-:Y:S02]  /*2310*/  IMAD R25, R15, R25, R20 ;  /* 0x000000190f197224 */ /* 0x000fe400078e0214 */
[----:B------:R-:W-:-:S03]  /*2320*/  IMAD.WIDE.U32 R14, R19, 0x4, R16 ;  /* 0x00000004130e7825 */ /* 0x000fc600078e0010 */
[----:B------:R-:W-:-:S13]  /*2330*/  ISETP.GT.U32.AND P0, PT, R18, R25, PT ;  /* 0x000000191200720c */ /* 0x000fda0003f04070 */
[----:B------:R-:W-:Y:S01]  /*2340*/  @!P0 IMAD.IADD R25, R25, 0x1, -R18 ;  /* 0x0000000119198824 */ /* 0x000fe200078e0a12 */
[----:B------:R-:W-:-:S04]  /*2350*/  ISETP.NE.AND P0, PT, R11, RZ, PT ;  /* 0x000000ff0b00720c */ /* 0x000fc80003f05270 */
[----:B------:R-:W-:-:S13]  /*2360*/  ISETP.GT.U32.AND P1, PT, R18, R25, PT ;  /* 0x000000191200720c */ /* 0x000fda0003f24070 */
[----:B------:R-:W-:-:S05]  /*2370*/  @!P1 IMAD.IADD R25, R25, 0x1, -R18 ;  /* 0x0000000119199824 */ /* 0x000fca00078e0a12 */
        /* <DEDUP_REMOVED lines=26> */
[----:B------:R-:W-:Y:S01]  /*2520*/  ISETP.GT.U32.AND P0, PT, R21, R20, PT ;  /* 0x000000141500720c */ /* 0x000fe20003f04070 */
[----:B------:R0:W1:Y:S02]  /*2530*/  F2I.FTZ.U32.TRUNC.NTZ R15, R14 ;  /* 0x0000000e000f7305 */ /* 0x000064000021f000 */
[----:B0-----:R-:W-:-:S10]  /*2540*/  IMAD.MOV.U32 R14, RZ, RZ, RZ ;  /* 0x000000ffff0e7224 */ /* 0x001fd400078e00ff */
[-C--:B------:R-:W-:Y:S01]  /*2550*/  @!P0 IADD3 R20, PT, PT, R20, -R21.reuse, RZ ;  /* 0x8000001514148210 */ /* 0x080fe20007ffe0ff */
[----:B------:R-:W-:Y:S01]  /*2560*/  @!P0 VIADD R25, R25, 0x1 ;  /* 0x0000000119198836 */ /* 0x000fe20000000000 */
[----:B------:R-:W-:Y:S01]  /*2570*/  ISETP.NE.AND P0, PT, R24, RZ, PT ;  /* 0x000000ff1800720c */ /* 0x000fe20003f05270 */
[----:B-1----:R-:W-:Y:S01]  /*2580*/  IMAD.MOV R9, RZ, RZ, -R15 ;  /* 0x000000ffff097224 */ /* 0x002fe200078e0a0f */
[----:B------:R-:W-:Y:S02]  /*2590*/  ISETP.GE.U32.AND P1, PT, R20, R21, PT ;  /* 0x000000151400720c */ /* 0x000fe40003f26070 */
[----:B------:R-:W-:Y:S01]  /*25a0*/  IABS R21, R18 ;  /* 0x0000001200157213 */ /* 0x000fe20000000000 */
[----:B------:R-:W-:-:S04]  /*25b0*/  IMAD R9, R9, R8, RZ ;  /* 0x0000000809097224 */ /* 0x000fc800078e02ff */
[----:B------:R-:W-:-:S06]  /*25c0*/  IMAD.HI.U32 R15, R15, R9, R14 ;  /* 0x000000090f0f7227 */ /* 0x000fcc00078e000e */
[----:B------:R-:W-:-:S05]  /*25d0*/  @P1 IADD3 R25, PT, PT, R25, 0x1, RZ ;  /* 0x0000000119191810 */ /* 0x000fca0007ffe0ff */
[----:B------:R-:W-:Y:S02]  /*25e0*/  IMAD.MOV.U32 R13, RZ, RZ, R25 ;  /* 0x000000ffff0d7224 */ /* 0x000fe400078e0019 */
[----:B------:R-:W-:-:S03]  /*25f0*/  IMAD.MOV R25, RZ, RZ, -R21 ;  /* 0x000000ffff197224 */ /* 0x000fc600078e0a15 */
[----:B------:R-:W-:Y:S02]  /*2600*/  @!P2 IADD3 R13, PT, PT, -R13, RZ, RZ ;  /* 0x000000ff0d0da210 */ /* 0x000fe40007ffe1ff */
[----:B------:R-:W-:-:S04]  /*2610*/  @!P0 LOP3.LUT R13, RZ, R24, RZ, 0x33, !PT ;  /* 0x00000018ff0d8212 */ /* 0x000fc800078e33ff */
[----:B------:R-:W-:Y:S02]  /*2620*/  IABS R20, R13 ;  /* 0x0000000d00147213 */ /* 0x000fe40000000000 */
[----:B------:R-:W-:-:S03]  /*2630*/  ISETP.GE.AND P2, PT, R13, RZ, PT ;  /* 0x000000ff0d00720c */ /* 0x000fc60003f46270 */
[----:B------:R-:W-:-:S04]  /*2640*/  IMAD.HI.U32 R15, R15, R20, RZ ;  /* 0x000000140f0f7227 */ /* 0x000fc800078e00ff */
[----:B------:R-:W-:Y:S02]  /*2650*/  IMAD R25, R15, R25, R20 ;  /* 0x000000190f197224 */ /* 0x000fe400078e0214 */
[----:B------:R-:W-:-:S03]  /*2660*/  IMAD.WIDE.U32 R14, R19, 0x4, R16 ;  /* 0x00000004130e7825 */ /* 0x000fc600078e0010 */
[----:B------:R-:W-:-:S13]  /*2670*/  ISETP.GT.U32.AND P0, PT, R8, R25, PT ;  /* 0x000000190800720c */ /* 0x000fda0003f04070 */
[----:B------:R-:W-:Y:S02]  /*2680*/  @!P0 IADD3 R25, PT, PT, R25, -R8, RZ ;  /* 0x8000000819198210 */ /* 0x000fe40007ffe0ff */
[----:B------:R-:W-:Y:S02]  /*2690*/  ISETP.NE.AND P0, PT, R18, RZ, PT ;  /* 0x000000ff1200720c */ /* 0x000fe40003f05270 */
[----:B------:R-:W-:-:S13]  /*26a0*/  ISETP.GT.U32.AND P1, PT, R8, R25, PT ;  /* 0x000000190800720c */ /* 0x000fda0003f24070 */
[----:B------:R-:W-:-:S04]  /*26b0*/  @!P1 IMAD.IADD R25, R25, 0x1, -R8 ;  /* 0x0000000119199824 */ /* 0x000fc800078e0a08 */
        /* <DEDUP_REMOVED lines=26> */
[----:B------:R-:W-:Y:S01]  /*2860*/  ISETP.GT.U32.AND P0, PT, R21, R20, PT ;  /* 0x000000141500720c */ /* 0x000fe20003f04070 */
[----:B------:R0:W1:Y:S02]  /*2870*/  F2I.FTZ.U32.TRUNC.NTZ R15, R14 ;  /* 0x0000000e000f7305 */ /* 0x000064000021f000 */
[----:B0-----:R-:W-:-:S10]  /*2880*/  IMAD.MOV.U32 R14, RZ, RZ, RZ ;  /* 0x000000ffff0e7224 */ /* 0x001fd400078e00ff */
[----:B------:R-:W-:Y:S02]  /*2890*/  @!P0 IMAD.IADD R20, R20, 0x1, -R21 ;  /* 0x0000000114148824 */ /* 0x000fe400078e0a15 */
[----:B------:R-:W-:Y:S01]  /*28a0*/  @!P0 VIADD R25, R25, 0x1 ;  /* 0x0000000119198836 */ /* 0x000fe20000000000 */
[----:B------:R-:W-:Y:S01]  /*28b0*/  ISETP.NE.AND P0, PT, R24, RZ, PT ;  /* 0x000000ff1800720c */ /* 0x000fe20003f05270 */
[----:B-1----:R-:W-:Y:S01]  /*28c0*/  IMAD.MOV R11, RZ, RZ, -R15 ;  /* 0x000000ffff0b7224 */ /* 0x002fe200078e0a0f */
[----:B------:R-:W-:Y:S02]  /*28d0*/  ISETP.GE.U32.AND P1, PT, R20, R21, PT ;  /* 0x000000151400720c */ /* 0x000fe40003f26070 */
[----:B------:R-:W-:Y:S01]  /*28e0*/  IABS R21, R18 ;  /* 0x0000001200157213 */ /* 0x000fe20000000000 */
[----:B------:R-:W-:-:S04]  /*28f0*/  IMAD R11, R11, R10, RZ ;  /* 0x0000000a0b0b7224 */ /* 0x000fc800078e02ff */
[----:B------:R-:W-:-:S06]  /*2900*/  IMAD.HI.U32 R15, R15, R11, R14 ;  /* 0x0000000b0f0f7227 */ /* 0x000fcc00078e000e */
[----:B------:R-:W-:-:S05]  /*2910*/  @P1 VIADD R25, R25, 0x1 ;  /* 0x0000000119191836 */ /* 0x000fca0000000000 */
[----:B------:R-:W-:Y:S02]  /*2920*/  MOV R13, R25 ;  /* 0x00000019000d7202 */ /* 0x000fe40000000f00 */
[----:B------:R-:W-:-:S03]  /*2930*/  IADD3 R25, PT, PT, RZ, -R21, RZ ;  /* 0x80000015ff197210 */ /* 0x000fc60007ffe0ff */
[----:B------:R-:W-:Y:S01]  /*2940*/  @!P2 IMAD.MOV R13, RZ, RZ, -R13 ;  /* 0x000000ffff0da224 */ /* 0x000fe200078e0a0d */
[----:B------:R-:W-:-:S04]  /*2950*/  @!P0 LOP3.LUT R13, RZ, R24, RZ, 0x33, !PT ;  /* 0x00000018ff0d8212 */ /* 0x000fc800078e33ff */
[----:B------:R-:W-:Y:S02]  /*2960*/  IABS R20, R13 ;  /* 0x0000000d00147213 */ /* 0x000fe40000000000 */
[----:B------:R-:W-:-:S03]  /*2970*/  ISETP.GE.AND P2, PT, R13, RZ, PT ;  /* 0x000000ff0d00720c */ /* 0x000fc60003f46270 */
        /* <DEDUP_REMOVED lines=34> */
[----:B------:R-:W-:Y:S01]  /*2ba0*/  ISETP.GT.U32.AND P0, PT, R21, R20, PT ;  /* 0x000000141500720c */ /* 0x000fe20003f04070 */
[----:B------:R0:W1:Y:S02]  /*2bb0*/  F2I.FTZ.U32.TRUNC.NTZ R15, R14 ;  /* 0x0000000e000f7305 */ /* 0x000064000021f000 */
[----:B0-----:R-:W-:-:S10]  /*2bc0*/  HFMA2 R14, -RZ, RZ, 0, 0 ;  /* 0x00000000ff0e7431 */ /* 0x001fd400000001ff */
[----:B------:R-:W-:Y:S01]  /*2bd0*/  @!P0 IMAD.IADD R20, R20, 0x1, -R21 ;  /* 0x0000000114148824 */ /* 0x000fe200078e0a15 */
[----:B------:R-:W-:Y:S02]  /*2be0*/  @!P0 IADD3 R25, PT, PT, R25, 0x1, RZ ;  /* 0x0000000119198810 */ /* 0x000fe40007ffe0ff */
[----:B------:R-:W-:Y:S02]  /*2bf0*/  ISETP.NE.AND P0, PT, R24, RZ, PT ;  /* 0x000000ff1800720c */ /* 0x000fe40003f05270 */
[----:B------:R-:W-:Y:S02]  /*2c00*/  ISETP.GE.U32.AND P1, PT, R20, R21, PT ;  /* 0x000000151400720c */ /* 0x000fe40003f26070 */
[----:B-1----:R-:W-:Y:S02]  /*2c10*/  IADD3 R9, PT, PT, RZ, -R15, RZ ;  /* 0x8000000fff097210 */ /* 0x002fe40007ffe0ff */
[----:B------:R-:W-:-:S03]  /*2c20*/  IABS R21, R18 ;  /* 0x0000001200157213 */ /* 0x000fc60000000000 */
[----:B------:R-:W-:-:S04]  /*2c30*/  IMAD R9, R9, R8, RZ ;  /* 0x0000000809097224 */ /* 0x000fc800078e02ff */
[----:B------:R-:W-:-:S04]  /*2c40*/  IMAD.HI.U32 R15, R15, R9, R14 ;  /* 0x000000090f0f7227 */ /* 0x000fc800078e000e */
[----:B------:R-:W-:-:S04]  /*2c50*/  @P1 VIADD R25, R25, 0x1 ;  /* 0x0000000119191836 */ /* 0x000fc80000000000 */
[----:B------:R-:W-:Y:S02]  /*2c60*/  IMAD.MOV.U32 R13, RZ, RZ, R25 ;  /* 0x000000ffff0d7224 */ /* 0x000fe400078e0019 */
[----:B------:R-:W-:Y:S02]  /*2c70*/  IMAD.MOV R25, RZ, RZ, -R21 ;  /* 0x000000ffff197224 */ /* 0x000fe400078e0a15 */
        /* <DEDUP_REMOVED lines=71> */
[----:B------:R-:W-:Y:S02]  /*30f0*/  IADD3 R2, PT, PT, R2, -0x8, RZ ;  /* 0xfffffff802027810 */ /* 0x000fe40007ffe0ff */
        /* <DEDUP_REMOVED lines=12> */
[----:B------:R-:W-:Y:S01]  /*31c0*/  IMAD R25, R14, R21, RZ ;  /* 0x000000150e197224 */ /* 0x000fe200078e02ff */
[----:B------:R-:W-:-:S05]  /*31d0*/  MOV R14, RZ ;  /* 0x000000ff000e7202 */ /* 0x000fca0000000f00 */
        /* <DEDUP_REMOVED lines=14> */
[----:B------:R-:W-:-:S03]  /*32c0*/  IMAD R9, R9, R8, RZ ;  /* 0x0000000809097224 */ /* 0x000fc600078e02ff */
[----:B------:R-:W-:Y:S01]  /*32d0*/  IADD3 R21, PT, PT, RZ, -R21, RZ ;  /* 0x80000015ff157210 */ /* 0x000fe20007ffe0ff */
[----:B------:R-:W-:-:S06]  /*32e0*/  IMAD.HI.U32 R14, R15, R9, R14 ;  /* 0x000000090f0e7227 */ /* 0x000fcc00078e000e */
[----:B------:R-:W-:-:S05]  /*32f0*/  @P1 VIADD R25, R25, 0x1 ;  /* 0x0000000119191836 */ /* 0x000fca0000000000 */
[----:B------:R-:W-:-:S05]  /*3300*/  MOV R13, R25 ;  /* 0x00000019000d7202 */ /* 0x000fca0000000f00 */
[----:B------:R-:W-:Y:S01]  /*3310*/  @!P2 IMAD.MOV R13, RZ, RZ, -R13 ;  /* 0x000000ffff0da224 */ /* 0x000fe200078e0a0d */
[----:B------:R-:W-:-:S04]  /*3320*/  @!P0 LOP3.LUT R13, RZ, R24, RZ, 0x33, !PT ;  /* 0x00000018ff0d8212 */ /* 0x000fc800078e33ff */
[----:B------:R-:W-:Y:S02]  /*3330*/  IABS R20, R13 ;  /* 0x0000000d00147213 */ /* 0x000fe40000000000 */
[----:B------:R-:W-:-:S03]  /*3340*/  ISETP.GE.AND P2, PT, R13, RZ, PT ;  /* 0x000000ff0d00720c */ /* 0x000fc60003f46270 */
[----:B------:R-:W-:-:S04]  /*3350*/  IMAD.MOV.U32 R15, RZ, RZ, R20 ;  /* 0x000000ffff0f7224 */ /* 0x000fc800078e0014 */
[----:B------:R-:W-:-:S04]  /*3360*/  IMAD.HI.U32 R14, R14, R15, RZ ;  /* 0x0000000f0e0e7227 */ /* 0x000fc800078e00ff */
[----:B------:R-:W-:-:S05]  /*3370*/  IMAD R21, R14, R21, R15 ;  /* 0x000000150e157224 */ /* 0x000fca00078e020f */
[----:B------:R-:W-:-:S13]  /*3380*/  ISETP.GT.U32.AND P0, PT, R8, R21, PT ;  /* 0x000000150800720c */ /* 0x000fda0003f04070 */
[----:B------:R-:W-:Y:S02]  /*3390*/  @!P0 IADD3 R21, PT, PT, R21, -R8, RZ ;  /* 0x8000000815158210 */ /* 0x000fe40007ffe0ff */
[----:B------:R-:W-:Y:S02]  /*33a0*/  ISETP.NE.AND P0, PT, R18, RZ, PT ;  /* 0x000000ff1200720c */ /* 0x000fe40003f05270 */
[----:B------:R-:W-:-:S13]  /*33b0*/  ISETP.GT.U32.AND P1, PT, R8, R21, PT ;  /* 0x000000150800720c */ /* 0x000fda0003f24070 */
[----:B------:R-:W-:-:S04]  /*33c0*/  @!P1 IMAD.IADD R21, R21, 0x1, -R8 ;  /* 0x0000000115159824 */ /* 0x000fc800078e0a08 */
[----:B------:R-:W-:Y:S01]  /*33d0*/  @!P2 IMAD.MOV R21, RZ, RZ, -R21 ;  /* 0x000000ffff15a224 */ /* 0x000fe200078e0a15 */
[----:B------:R-:W-:Y:S01]  /*33e0*/  @!P0 LOP3.LUT R21, RZ, R18, RZ, 0x33, !PT ;  /* 0x00000012ff158212 */ /* 0x000fe200078e33ff */
[----:B------:R-:W-:-:S05]  /*33f0*/  IMAD.WIDE.U32 R18, R19, 0x4, R16 ;  /* 0x0000000413127825 */ /* 0x000fca00078e0010 */
[----:B------:R0:W-:Y:S04]  /*3400*/  ST.E desc[UR4][R18.64], R21 ;  /* 0x0000001512007985 */ /* 0x0001e8000c101904 */
[----:B------:R-:W2:Y:S01]  /*3410*/  LDG.E R10, desc[UR6][R10.64] ;  /* 0x000000060a0a7981 */ /* 0x000ea2000c1e1900 */
[----:B------:R-:W-:-:S05]  /*3420*/  IMAD.WIDE.U32 R8, R2, 0x4, R6 ;  /* 0x0000000402087825 */ /* 0x000fca00078e0006 */
[----:B------:R-:W3:Y:S01]  /*3430*/  LDG.E R14, desc[UR4][R8.64] ;  /* 0x00000004080e7981 */ /* 0x000ee2000c1e1900 */
[----:B0-----:R-:W-:Y:S01]  /*3440*/  HFMA2 R18, -RZ, RZ, 0, 0 ;  /* 0x00000000ff127431 */ /* 0x001fe200000001ff */
[-C--:B--2---:R-:W-:Y:S02]  /*3450*/  IABS R20, R10.reuse ;  /* 0x0000000a00147213 */ /* 0x084fe40000000000 */
[-C--:B------:R-:W-:Y:S02]  /*3460*/  IABS R26, R10.reuse ;  /* 0x0000000a001a7213 */ /* 0x080fe40000000000 */
[----:B------:R-:W0:Y:S01]  /*3470*/  I2F.RP R24, R20 ;  /* 0x0000001400187306 */ /* 0x000e220000209400 */
[----:B------:R-:W-:Y:S02]  /*3480*/  LOP3.LUT R13, R13, R10, RZ, 0x3c, !PT ;  /* 0x0000000a0d0d7212 */ /* 0x000fe400078e3cff */
[----:B---3--:R-:W-:Y:S02]  /*3490*/  IABS R11, R14 ;  /* 0x0000000e000b7213 */ /* 0x008fe40000000000 */
[----:B------:R-:W-:-:S03]  /*34a0*/  ISETP.GE.AND P2, PT, R13, RZ, PT ;  /* 0x000000ff0d00720c */ /* 0x000fc60003f46270 */
[----:B------:R-:W1:Y:S08]  /*34b0*/  I2F.RP R21, R11 ;  /* 0x0000000b00157306 */ /* 0x000e700000209400 */
[----:B0-----:R-:W0:Y:S08]  /*34c0*/  MUFU.RCP R24, R24 ;  /* 0x0000001800187308 */ /* 0x001e300000001000 */
[----:B-1----:R-:W-:Y:S01]  /*34d0*/  MUFU.RCP R21, R21 ;  /* 0x0000001500157308 */ /* 0x002fe20000001000 */
[----:B0-----:R-:W-:-:S07]  /*34e0*/  VIADD R25, R24, 0xffffffe ;  /* 0x0ffffffe18197836 */ /* 0x001fce0000000000 */
[----:B------:R-:W0:Y:S02]  /*34f0*/  F2I.FTZ.U32.TRUNC.NTZ R19, R25 ;  /* 0x0000001900137305 */ /* 0x000e24000021f000 */
[----:B0-----:R-:W-:-:S04]  /*3500*/  IMAD.MOV R27, RZ, RZ, -R19 ;  /* 0x000000ffff1b7224 */ /* 0x001fc800078e0a13 */
[----:B------:R-:W-:-:S04]  /*3510*/  IMAD R27, R27, R20, RZ ;  /* 0x000000141b1b7224 */ /* 0x000fc800078e02ff */
[----:B------:R-:W-:-:S04]  /*3520*/  IMAD.HI.U32 R18, R19, R27, R18 ;  /* 0x0000001b13127227 */ /* 0x000fc800078e0012 */
[----:B------:R-:W-:Y:S02]  /*3530*/  IMAD.MOV R19, RZ, RZ, -R26 ;  /* 0x000000ffff137224 */ /* 0x000fe400078e0a1a */
[----:B------:R-:W-:Y:S01]  /*3540*/  IMAD.HI.U32 R24, R18, R15, RZ ;  /* 0x0000000f12187227 */ /* 0x000fe200078e00ff */
[----:B------:R-:W-:Y:S02]  /*3550*/  IADD3 R18, PT, PT, R21, 0xffffffe, RZ ;  /* 0x0ffffffe15127810 */ /* 0x000fe40007ffe0ff */
[----:B------:R-:W-:Y:S01]  /*3560*/  IABS R21, R14 ;  /* 0x0000000e00157213 */ /* 0x000fe20000000000 */
[----:B------:R-:W-:Y:S02]  /*3570*/  IMAD R15, R24, R19, R15 ;  /* 0x00000013180f7224 */ /* 0x000fe400078e020f */
[----:B------:R0:W1:Y:S01]  /*3580*/  F2I.FTZ.U32.TRUNC.NTZ R19, R18 ;  /* 0x0000001200137305 */ /* 0x000062000021f000 */
[----:B------:R-:W-:Y:S02]  /*3590*/  IADD3 R21, PT, PT, RZ, -R21, RZ ;  /* 0x80000015ff157210 */ /* 0x000fe40007ffe0ff */
[----:B------:R-:W-:Y:S01]  /*35a0*/  ISETP.GT.U32.AND P0, PT, R20, R15, PT ;  /* 0x0000000f1400720c */ /* 0x000fe20003f04070 */
[----:B0-----:R-:W-:-:S12]  /*35b0*/  IMAD.MOV.U32 R18, RZ, RZ, RZ ;  /* 0x000000ffff127224 */ /* 0x001fd800078e00ff */
[----:B------:R-:W-:Y:S02]  /*35c0*/  @!P0 IMAD.IADD R15, R15, 0x1, -R20 ;  /* 0x000000010f0f8824 */ /* 0x000fe400078e0a14 */
[----:B------:R-:W-:Y:S01]  /*35d0*/  @!P0 VIADD R24, R24, 0x1 ;  /* 0x0000000118188836 */ /* 0x000fe20000000000 */
[----:B------:R-:W-:Y:S02]  /*35e0*/  ISETP.NE.AND P0, PT, R10, RZ, PT ;  /* 0x000000ff0a00720c */ /* 0x000fe40003f05270 */
[----:B------:R-:W-:Y:S01]  /*35f0*/  ISETP.GE.U32.AND P1, PT, R15, R20, PT ;  /* 0x000000140f00720c */ /* 0x000fe20003f26070 */
[----:B-1----:R-:W-:-:S04]  /*3600*/  IMAD.MOV R20, RZ, RZ, -R19 ;  /* 0x000000ffff147224 */ /* 0x002fc800078e0a13 */
[----:B------:R-:W-:-:S04]  /*3610*/  IMAD R15, R20, R11, RZ ;  /* 0x0000000b140f7224 */ /* 0x000fc800078e02ff */
[----:B------:R-:W-:-:S04]  /*3620*/  IMAD.HI.U32 R19, R19, R15, R18 ;  /* 0x0000000f13137227 */ /* 0x000fc800078e0012 */
[----:B------:R-:W-:Y:S02]  /*3630*/  @P1 VIADD R24, R24, 0x1 ;  /* 0x0000000118181836 */ /* 0x000fe40000000000 */
[----:B------:R-:W-:-:S03]  /*3640*/  IMAD.MOV.U32 R18, RZ, RZ, R21 ;  /* 0x000000ffff127224 */ /* 0x000fc600078e0015 */
[----:B------:R-:W-:-:S05]  /*3650*/  MOV R13, R24 ;  /* 0x00000018000d7202 */ /* 0x000fca0000000f00 */
[----:B------:R-:W-:Y:S01]  /*3660*/  @!P2 IMAD.MOV R13, RZ, RZ, -R13 ;  /* 0x000000ffff0da224 */ /* 0x000fe200078e0a0d */
[----:B------:R-:W-:-:S04]  /*3670*/  @!P0 LOP3.LUT R13, RZ, R10, RZ, 0x33, !PT ;  /* 0x0000000aff0d8212 */ /* 0x000fc800078e33ff */
[----:B------:R-:W-:Y:S02]  /*3680*/  IABS R10, R13 ;  /* 0x0000000d000a7213 */ /* 0x000fe40000000000 */
[----:B------:R-:W-:-:S03]  /*3690*/  ISETP.GE.AND P2, PT, R13, RZ, PT ;  /* 0x000000ff0d00720c */ /* 0x000fc60003f46270 */
        /* <DEDUP_REMOVED lines=13> */
[----:B------:R-:W-:Y:S02]  /*3770*/  IADD3 R3, PT, PT, R3, 0x8, RZ ;  /* 0x0000000803037810 */ /* 0x000fe40007ffe0ff */
        /* <DEDUP_REMOVED lines=21> */
[----:B------:R-:W-:-:S03]  /*38d0*/  ISETP.NE.AND P1, PT, R3, R0, PT ;  /* 0x000000000300720c */ /* 0x000fc60003f25270 */
[----:B------:R-:W-:-:S04]  /*38e0*/  IMAD.MOV.U32 R10, RZ, RZ, R19 ;  /* 0x000000ffff0a7224 */ /* 0x000fc800078e0013 */
[----:B------:R-:W-:Y:S01]  /*38f0*/  @!P2 IMAD.MOV R10, RZ, RZ, -R10 ;  /* 0x000000ffff0aa224 */ /* 0x000fe200078e0a0a */
[----:B------:R-:W-:-:S05]  /*3900*/  @!P0 LOP3.LUT R10, RZ, R24, RZ, 0x33, !PT ;  /* 0x00000018ff0a8212 */ /* 0x000fca00078e33ff */
[----:B------:R-:W-:Y:S05]  /*3910*/  @P1 BRA `(.L_x_5) ;  /* 0xffffffe400581947 */ /* 0x000fea000383ffff */
.L_x_4:
[----:B------:R-:W-:Y:S05]  /*3920*/  BSYNC.RECONVERGENT B0 ;  /* 0x0000000000007941 */ /* 0x000fea0003800200 */
.L_x_3:
[----:B------:R-:W-:-:S13]  /*3930*/  ISETP.NE.AND P0, PT, R12, RZ, PT ;  /* 0x000000ff0c00720c */ /* 0x000fda0003f05270 */
[----:B------:R-:W-:Y:S05]  /*3940*/  @!P0 BRA `(.L_x_2) ;  /* 0x0000001400d08947 */ /* 0x000fea0003800000 */
[----:B------:R-:W0:Y:S01]  /*3950*/  LDCU UR4, c[0x0][0x3a8] ;  /* 0x00007500ff0477ac */ /* 0x000e220008000800 */
[----:B------:R-:W-:Y:S01]  /*3960*/  ISETP.GE.U32.AND P0, PT, R12, 0x4, PT ;  /* 0x000000040c00780c */ /* 0x000fe20003f06070 */
[----:B0-----:R-:W-:-:S04]  /*3970*/  ULOP3.LUT UR5, UR4, 0x3, URZ, 0xc0, !UPT ;  /* 0x0000000304057892 */ /* 0x001fc8000f8ec0ff */
[----:B------:R-:W-:-:S08]  /*3980*/  UISETP.NE.AND UP0, UPT, UR5, URZ, UPT ;  /* 0x000000ff0500728c */ /* 0x000fd0000bf05270 */
        /* <DEDUP_REMOVED lines=15> */
[----:B0-----:R-:W-:-:S02]  /*3a80*/  IADD3 R8, PT, PT, R0, 0xffffffe, RZ ;  /* 0x0ffffffe00087810 */ /* 0x001fc40007ffe0ff */
[----:B------:R-:W-:Y:S01]  /*3a90*/  IADD3 R0, PT, PT, RZ, -R18, RZ ;  /* 0x80000012ff007210 */ /* 0x000fe20007ffe0ff */
[----:B------:R-:W-:-:S03]  /*3aa0*/  IMAD.WIDE.U32 R18, R19, 0x4, R16 ;  /* 0x0000000413127825 */ /* 0x000fc600078e0010 */
[----:B------:R0:W1:Y:S02]  /*3ab0*/  F2I.FTZ.U32.TRUNC.NTZ R9, R8 ;  /* 0x0000000800097305 */ /* 0x000064000021f000 */
[----:B0-----:R-:W-:Y:S02]  /*3ac0*/  IMAD.MOV.U32 R8, RZ, RZ, RZ ;  /* 0x000000ffff087224 */ /* 0x001fe400078e00ff */
[----:B-1----:R-:W-:-:S04]  /*3ad0*/  IMAD.MOV R14, RZ, RZ, -R9 ;  /* 0x000000ffff0e7224 */ /* 0x002fc800078e0a09 */
[----:B------:R-:W-:-:S04]  /*3ae0*/  IMAD R15, R14, R3, RZ ;  /* 0x000000030e0f7224 */ /* 0x000fc800078e02ff */
[----:B------:R-:W-:-:S06]  /*3af0*/  IMAD.HI.U32 R14, R9, R15, R8 ;  /* 0x0000000f090e7227 */ /* 0x000fcc00078e0008 */
[----:B------:R-:W-:-:S04]  /*3b00*/  IMAD.HI.U32 R14, R14, R11, RZ ;  /* 0x0000000b0e0e7227 */ /* 0x000fc800078e00ff */
[----:B------:R-:W-:-:S05]  /*3b10*/  IMAD R14, R14, R0, R11 ;  /* 0x000000000e0e7224 */ /* 0x000fca00078e020b */
        /* <DEDUP_REMOVED lines=29> */
[----:B------:R-:W-:Y:S01]  /*3cf0*/  IMAD R11, R12, R19, R11 ;  /* 0x000000130c0b7224 */ /* 0x000fe200078e020b */
[----:B------:R-:W-:Y:S01]  /*3d00*/  IABS R19, R0 ;  /* 0x0000000000137213 */ /* 0x000fe20000000000 */
[----:B------:R-:W-:-:S03]  /*3d10*/  VIADD R18, R14, 0xffffffe ;  /* 0x0ffffffe0e127836 */ /* 0x000fc60000000000 */
[----:B------:R-:W-:Y:S02]  /*3d20*/  ISETP.GT.U32.AND P1, PT, R24, R11, PT ;  /* 0x0000000b1800720c */ /* 0x000fe40003f24070 */
[----:B------:R-:W-:-:S11]  /*3d30*/  IADD3 R19, PT, PT, RZ, -R19, RZ ;  /* 0x80000013ff137210 */ /* 0x000fd60007ffe0ff */
[-C--:B------:R-:W-:Y:S01]  /*3d40*/  @!P1 IADD3 R11, PT, PT, R11, -R24.reuse, RZ ;  /* 0x800000180b0b9210 */ /* 0x080fe20007ffe0ff */
[----:B------:R-:W-:Y:S01]  /*3d50*/  @!P1 VIADD R12, R12, 0x1 ;  /* 0x000000010c0c9836 */ /* 0x000fe20000000000 */
[----:B------:R-:W-:Y:S02]  /*3d60*/  ISETP.NE.AND P1, PT, R15, RZ, PT ;  /* 0x000000ff0f00720c */ /* 0x000fe40003f25270 */
[----:B------:R-:W-:Y:S02]  /*3d70*/  ISETP.GE.U32.AND P0, PT, R11, R24, PT ;  /* 0x000000180b00720c */ /* 0x000fe40003f06070 */
[----:B------:R-:W0:Y:S11]  /*3d80*/  F2I.FTZ.U32.TRUNC.NTZ R11, R18 ;  /* 0x00000012000b7305 */ /* 0x000e36000021f000 */
[----:B------:R-:W-:Y:S01]  /*3d90*/  @P0 IADD3 R12, PT, PT, R12, 0x1, RZ ;  /* 0x000000010c0c0810 */ /* 0x000fe20007ffe0ff */
[----:B0-----:R-:W-:-:S04]  /*3da0*/  IMAD.MOV R10, RZ, RZ, -R11 ;  /* 0x000000ffff0a7224 */ /* 0x001fc800078e0a0b */
[----:B------:R-:W-:Y:S01]  /*3db0*/  @!P2 IMAD.MOV R12, RZ, RZ, -R12 ;  /* 0x000000ffff0ca224 */ /* 0x000fe200078e0a0c */
[----:B------:R-:W-:Y:S01]  /*3dc0*/  @!P1 LOP3.LUT R12, RZ, R15, RZ, 0x33, !PT ;  /* 0x0000000fff0c9212 */ /* 0x000fe200078e33ff */
[----:B------:R-:W-:Y:S02]  /*3dd0*/  IMAD R15, R10, R13, RZ ;  /* 0x0000000d0a0f7224 */ /* 0x000fe400078e02ff */
[----:B------:R-:W-:Y:S01]  /*3de0*/  IMAD.MOV.U32 R10, RZ, RZ, RZ ;  /* 0x000000ffff0a7224 */ /* 0x000fe200078e00ff */
[----:B------:R-:W-:Y:S02]  /*3df0*/  IABS R14, R12 ;  /* 0x0000000c000e7213 */ /* 0x000fe40000000000 */
[----:B------:R-:W-:Y:S01]  /*3e00*/  ISETP.GE.AND P2, PT, R12, RZ, PT ;  /* 0x000000ff0c00720c */ /* 0x000fe20003f46270 */
[----:B------:R-:W-:-:S04]  /*3e10*/  IMAD.HI.U32 R11, R11, R15, R10 ;  /* 0x0000000f0b0b7227 */ /* 0x000fc800078e000a */
[----:B------:R-:W-:Y:S02]  /*3e20*/  IMAD.MOV.U32 R10, RZ, RZ, R19 ;  /* 0x000000ffff0a7224 */ /* 0x000fe400078e0013 */
        /* <DEDUP_REMOVED lines=17> */
[----:B------:R-:W-:-:S05]  /*3f40*/  IADD3 R2, PT, PT, R2, -0x4, RZ ;  /* 0xfffffffc02027810 */ /* 0x000fca0007ffe0ff */
[----:B------:R-:W-:Y:S01]  /*3f50*/  IMAD.WIDE.U32 R6, R2, 0x4, R6 ;  /* 0x0000000402067825 */ /* 0x000fe200078e0006 */
        /* <DEDUP_REMOVED lines=11> */
[----:B------:R-:W-:Y:S01]  /*4010*/  IMAD R15, R8, R25, RZ ;  /* 0x00000019080f7224 */ /* 0x000fe200078e02ff */
[----:B------:R-:W-:-:S03]  /*4020*/  IABS R8, R13 ;  /* 0x0000000d00087213 */ /* 0x000fc60000000000 */
[----:B------:R-:W-:Y:S01]  /*4030*/  IMAD.HI.U32 R19, R19, R15, R18 ;  /* 0x0000000f13137227 */ /* 0x000fe200078e0012 */
[----:B------:R-:W-:-:S05]  /*4040*/  IADD3 R15, PT, PT, RZ, -R8, RZ ;  /* 0x80000008ff0f7210 */ /* 0x000fca0007ffe0ff */
[----:B------:R-:W-:-:S04]  /*4050*/  IMAD.HI.U32 R8, R19, R14, RZ ;  /* 0x0000000e13087227 */ /* 0x000fc800078e00ff */
[----:B------:R-:W-:Y:S01]  /*4060*/  IMAD R14, R8, R15, R14 ;  /* 0x0000000f080e7224 */ /* 0x000fe200078e020e */
[----:B------:R-:W-:-:S04]  /*4070*/  IADD3 R15, PT, PT, R24, 0xffffffe, RZ ;  /* 0x0ffffffe180f7810 */ /* 0x000fc80007ffe0ff */
[----:B------:R-:W-:Y:S02]  /*4080*/  ISETP.GT.U32.AND P1, PT, R25, R14, PT ;  /* 0x0000000e1900720c */ /* 0x000fe40003f24070 */
[----:B------:R-:W0:Y:S11]  /*4090*/  F2I.FTZ.U32.TRUNC.NTZ R15, R15 ;  /* 0x0000000f000f7305 */ /* 0x000e36000021f000 */
[----:B------:R-:W-:-:S02]  /*40a0*/  @!P1 IMAD.IADD R14, R14, 0x1, -R25 ;  /* 0x000000010e0e9824 */ /* 0x000fc400078e0a19 */
[----:B------:R-:W-:Y:S01]  /*40b0*/  @!P1 VIADD R8, R8, 0x1 ;  /* 0x0000000108089836 */ /* 0x000fe20000000000 */
[----:B------:R-:W-:Y:S01]  /*40c0*/  ISETP.NE.AND P1, PT, R13, RZ, PT ;  /* 0x000000ff0d00720c */ /* 0x000fe20003f25270 */
[----:B0-----:R-:W-:Y:S01]  /*40d0*/  IMAD.MOV R12, RZ, RZ, -R15 ;  /* 0x000000ffff0c7224 */ /* 0x001fe200078e0a0f */
[----:B------:R-:W-:Y:S02]  /*40e0*/  ISETP.GE.U32.AND P0, PT, R14, R25, PT ;  /* 0x000000190e00720c */ /* 0x000fe40003f06070 */
[----:B------:R-:W-:-:S05]  /*40f0*/  IABS R14, R0 ;  /* 0x00000000000e7213 */ /* 0x000fca0000000000 */
[----:B------:R-:W-:Y:S01]  /*4100*/  IMAD.MOV R18, RZ, RZ, -R14 ;  /* 0x000000ffff127224 */ /* 0x000fe200078e0a0e */
[----:B------:R-:W-:-:S05]  /*4110*/  MOV R14, RZ ;  /* 0x000000ff000e7202 */ /* 0x000fca0000000f00 */
[----:B------:R-:W-:-:S04]  /*4120*/  @P0 IADD3 R8, PT, PT, R8, 0x1, RZ ;  /* 0x0000000108080810 */ /* 0x000fc80007ffe0ff */
[----:B------:R-:W-:Y:S02]  /*4130*/  @!P2 IADD3 R8, PT, PT, -R8, RZ, RZ ;  /* 0x000000ff0808a210 */ /* 0x000fe40007ffe1ff */
        /* <DEDUP_REMOVED lines=12> */
[----:B------:R-:W-:-:S05]  /*4200*/  @!P1 IMAD.IADD R14, R14, 0x1, -R9 ;  /* 0x000000010e0e9824 */ /* 0x000fca00078e0a09 */
[----:B------:R-:W-:Y:S01]  /*4210*/  MOV R9, R14 ;  /* 0x0000000e00097202 */ /* 0x000fe20000000f00 */
[----:B------:R-:W-:-:S04]  /*4220*/  IMAD.WIDE.U32 R14, R3, 0x4, R16 ;  /* 0x00000004030e7825 */ /* 0x000fc800078e0010 */
[----:B------:R-:W-:Y:S01]  /*4230*/  @!P2 IMAD.MOV R9, RZ, RZ, -R9 ;  /* 0x000000ffff09a224 */ /* 0x000fe200078e0a09 */
[----:B------:R-:W-:-:S05]  /*4240*/  @!P0 LOP3.LUT R9, RZ, R0, RZ, 0x33, !PT ;  /* 0x00000000ff098212 */ /* 0x000fca00078e33ff */
[----:B------:R0:W-:Y:S04]  /*4250*/  ST.E desc[UR6][R14.64], R9 ;  /* 0x000000090e007985 */ /* 0x0001e8000c101906 */
[----:B------:R-:W2:Y:S04]  /*4260*/  LDG.E R11, desc[UR8][R10.64] ;  /* 0x000000080a0b7981 */ /* 0x000ea8000c1e1900 */
[----:B------:R-:W3:Y:S01]  /*4270*/  LDG.E R0, desc[UR6][R6.64] ;  /* 0x0000000606007981 */ /* 0x000ee2000c1e1900 */
[----:B0-----:R-:W-:Y:S01]  /*4280*/  IMAD.MOV.U32 R14, RZ, RZ, RZ ;  /* 0x000000ffff0e7224 */ /* 0x001fe200078e00ff */
[----:B--2---:R-:W-:-:S02]  /*4290*/  IABS R19, R11 ;  /* 0x0000000b00137213 */ /* 0x004fc40000000000 */
[----:B------:R-:W-:Y:S02]  /*42a0*/  LOP3.LUT R8, R8, R11, RZ, 0x3c, !PT ;  /* 0x0000000b08087212 */ /* 0x000fe400078e3cff */
[----:B------:R-:W0:Y:S01]  /*42b0*/  I2F.RP R13, R19 ;  /* 0x00000013000d7306 */ /* 0x000e220000209400 */
[----:B---3--:R-:W-:Y:S02]  /*42c0*/  IABS R3, R0 ;  /* 0x0000000000037213 */ /* 0x008fe40000000000 */
[----:B------:R-:W-:-:S05]  /*42d0*/  ISETP.GE.AND P2, PT, R8, RZ, PT ;  /* 0x000000ff0800720c */ /* 0x000fca0003f46270 */
[----:B------:R-:W1:Y:S08]  /*42e0*/  I2F.RP R9, R3 ;  /* 0x0000000300097306 */ /* 0x000e700000209400 */
[----:B0-----:R-:W0:Y:S08]  /*42f0*/  MUFU.RCP R13, R13 ;  /* 0x0000000d000d7308 */ /* 0x001e300000001000 */
[----:B-1----:R-:W1:Y:S01]  /*4300*/  MUFU.RCP R9, R9 ;  /* 0x0000000900097308 */ /* 0x002e620000001000 */
[----:B0-----:R-:W-:-:S07]  /*4310*/  VIADD R18, R13, 0xffffffe ;  /* 0x0ffffffe0d127836 */ /* 0x001fce0000000000 */
[----:B------:R-:W0:Y:S01]  /*4320*/  F2I.FTZ.U32.TRUNC.NTZ R15, R18 ;  /* 0x00000012000f7305 */ /* 0x000e22000021f000 */
[----:B-1----:R-:W-:-:S07]  /*4330*/  IADD3 R13, PT, PT, R9, 0xffffffe, RZ ;  /* 0x0ffffffe090d7810 */ /* 0x002fce0007ffe0ff */
[----:B------:R-:W1:Y:S01]  /*4340*/  F2I.FTZ.U32.TRUNC.NTZ R13, R13 ;  /* 0x0000000d000d7305 */ /* 0x000e62000021f000 */
[----:B0-----:R-:W-:-:S05]  /*4350*/  IADD3 R10, PT, PT, RZ, -R15, RZ ;  /* 0x8000000fff0a7210 */ /* 0x001fca0007ffe0ff */
[----:B------:R-:W-:Y:S01]  /*4360*/  IMAD R21, R10, R19, RZ ;  /* 0x000000130a157224 */ /* 0x000fe200078e02ff */
[----:B------:R-:W-:-:S03]  /*4370*/  IABS R10, R11 ;  /* 0x0000000b000a7213 */ /* 0x000fc60000000000 */
[----:B------:R-:W-:Y:S01]  /*4380*/  IMAD.HI.U32 R15, R15, R21, R14 ;  /* 0x000000150f0f7227 */ /* 0x000fe200078e000e */
[----:B------:R-:W-:-:S05]  /*4390*/  IADD3 R10, PT, PT, RZ, -R10, RZ ;  /* 0x8000000aff0a7210 */ /* 0x000fca0007ffe0ff */
[----:B------:R-:W-:-:S04]  /*43a0*/  IMAD.HI.U32 R15, R15, R12, RZ ;  /* 0x0000000c0f0f7227 */ /* 0x000fc800078e00ff */
[----:B------:R-:W-:Y:S01]  /*43b0*/  IMAD R12, R15, R10, R12 ;  /* 0x0000000a0f0c7224 */ /* 0x000fe200078e020c */
[----:B-1----:R-:W-:-:S04]  /*43c0*/  IADD3 R10, PT, PT, RZ, -R13, RZ ;  /* 0x8000000dff0a7210 */ /* 0x002fc80007ffe0ff */
[----:B------:R-:W-:Y:S01]  /*43d0*/  ISETP.GT.U32.AND P1, PT, R19, R12, PT ;  /* 0x0000000c1300720c */ /* 0x000fe20003f24070 */
[----:B------:R-:W-:-:S12]  /*43e0*/  IMAD R9, R10, R3, RZ ;  /* 0x000000030a097224 */ /* 0x000fd800078e02ff */
[----:B------:R-:W-:Y:S02]  /*43f0*/  @!P1 IMAD.IADD R12, R12, 0x1, -R19 ;  /* 0x000000010c0c9824 */ /* 0x000fe400078e0a13 */
[----:B------:R-:W-:Y:S01]  /*4400*/  @!P1 VIADD R15, R15, 0x1 ;  /* 0x000000010f0f9836 */ /* 0x000fe20000000000 */
[----:B------:R-:W-:Y:S02]  /*4410*/  ISETP.NE.AND P1, PT, R11, RZ, PT ;  /* 0x000000ff0b00720c */ /* 0x000fe40003f25270 */
[----:B------:R-:W-:Y:S01]  /*4420*/  ISETP.GE.U32.AND P0, PT, R12, R19, PT ;  /* 0x000000130c00720c */ /* 0x000fe20003f06070 */
[----:B------:R-:W-:-:S04]  /*4430*/  IMAD.MOV.U32 R12, RZ, RZ, RZ ;  /* 0x000000ffff0c7224 */ /* 0x000fc800078e00ff */
[----:B------:R-:W-:-:S08]  /*4440*/  IMAD.HI.U32 R12, R13, R9, R12 ;  /* 0x000000090d0c7227 */ /* 0x000fd000078e000c */
[----:B------:R-:W-:-:S05]  /*4450*/  @P0 IADD3 R15, PT, PT, R15, 0x1, RZ ;  /* 0x000000010f0f0810 */ /* 0x000fca0007ffe0ff */
[----:B------:R-:W-:-:S04]  /*4460*/  IMAD.MOV.U32 R8, RZ, RZ, R15 ;  /* 0x000000ffff087224 */ /* 0x000fc800078e000f */
[----:B------:R-:W-:Y:S01]  /*4470*/  @!P2 IMAD.MOV R8, RZ, RZ, -R8 ;  /* 0x000000ffff08a224 */ /* 0x000fe200078e0a08 */
[----:B------:R-:W-:Y:S02]  /*4480*/  @!P1 LOP3.LUT R8, RZ, R11, RZ, 0x33, !PT ;  /* 0x0000000bff089212 */ /* 0x000fe400078e33ff */
[----:B------:R-:W-:Y:S02]  /*4490*/  IABS R11, R0 ;  /* 0x00000000000b7213 */ /* 0x000fe40000000000 */
[----:B------:R-:W-:Y:S02]  /*44a0*/  IABS R10, R8 ;  /* 0x00000008000a7213 */ /* 0x000fe40000000000 */
[----:B------:R-:W-:Y:S02]  /*44b0*/  IADD3 R11, PT, PT, RZ, -R11, RZ ;  /* 0x8000000bff0b7210 */ /* 0x000fe40007ffe0ff */
[----:B------:R-:W-:Y:S02]  /*44c0*/  MOV R9, R10 ;  /* 0x0000000a00097202 */ /* 0x000fe40000000f00 */
[----:B------:R-:W-:Y:S01]  /*44d0*/  ISETP.GE.AND P2, PT, R8, RZ, PT ;  /* 0x000000ff0800720c */ /* 0x000fe20003f46270 */
[----:B------:R-:W-:-:S02]  /*44e0*/  IMAD.MOV.U32 R10, RZ, RZ, R11 ;  /* 0x000000ffff0a7224 */ /* 0x000fc400078e000b */
[----:B------:R-:W-:-:S04]  /*44f0*/  IMAD.HI.U32 R12, R12, R9, RZ ;  /* 0x000000090c0c7227 */ /* 0x000fc800078e00ff */
[----:B------:R-:W-:Y:S02]  /*4500*/  IMAD R12, R12, R10, R9 ;  /* 0x0000000a0c0c7224 */ /* 0x000fe400078e0209 */
[----:B------:R-:W-:-:S03]  /*4510*/  IMAD.WIDE.U32 R10, R2, 0x4, R16 ;  /* 0x00000004020a7825 */ /* 0x000fc600078e0010 */
[----:B------:R-:W-:-:S13]  /*4520*/  ISETP.GT.U32.AND P0, PT, R3, R12, PT ;  /* 0x0000000c0300720c */ /* 0x000fda0003f04070 */
[----:B------:R-:W-:Y:S02]  /*4530*/  @!P0 IADD3 R12, PT, PT, R12, -R3, RZ ;  /* 0x800000030c0c8210 */ /* 0x000fe40007ffe0ff */
[----:B------:R-:W-:Y:S02]  /*4540*/  ISETP.NE.AND P0, PT, R0, RZ, PT ;  /* 0x000000ff0000720c */ /* 0x000fe40003f05270 */
[----:B------:R-:W-:-:S13]  /*4550*/  ISETP.GT.U32.AND P1, PT, R3, R12, PT ;  /* 0x0000000c0300720c */ /* 0x000fda0003f24070 */
[----:B------:R-:W-:-:S05]  /*4560*/  @!P1 IMAD.IADD R12, R12, 0x1, -R3 ;  /* 0x000000010c0c9824 */ /* 0x000fca00078e0a03 */
[----:B------:R-:W-:-:S05]  /*4570*/  MOV R3, R12 ;  /* 0x0000000c00037202 */ /* 0x000fca0000000f00 */
[----:B------:R-:W-:Y:S01]  /*4580*/  @!P2 IMAD.MOV R3, RZ, RZ, -R3 ;  /* 0x000000ffff03a224 */ /* 0x000fe200078e0a03 */
[----:B------:R-:W-:-:S05]  /*4590*/  @!P0 LOP3.LUT R3, RZ, R0, RZ, 0x33, !PT ;  /* 0x00000000ff038212 */ /* 0x000fca00078e33ff */
[----:B------:R0:W-:Y:S04]  /*45a0*/  ST.E desc[UR6][R10.64], R3 ;  /* 0x000000030a007985 */ /* 0x0001e8000c101906 */
[----:B------:R-:W2:Y:S02]  /*45b0*/  LDG.E R7, desc[UR8][R6.64] ;  /* 0x0000000806077981 */ /* 0x000ea4000c1e1900 */
[-C--:B--2---:R-:W-:Y:S02]  /*45c0*/  IABS R14, R7.reuse ;  /* 0x00000007000e7213 */ /* 0x084fe40000000000 */
[-C--:B0-----:R-:W-:Y:S02]  /*45d0*/  IABS R3, R7.reuse ;  /* 0x0000000700037213 */ /* 0x081fe40000000000 */
[----:B------:R-:W0:Y:S01]  /*45e0*/  I2F.RP R0, R14 ;  /* 0x0000000e00007306 */ /* 0x000e220000209400 */
[----:B------:R-:W-:-:S02]  /*45f0*/  LOP3.LUT R8, R8, R7, RZ, 0x3c, !PT ;  /* 0x0000000708087212 */ /* 0x000fc400078e3cff */
[----:B------:R-:W-:Y:S02]  /*4600*/  IMAD.MOV R3, RZ, RZ, -R3 ;  /* 0x000000ffff037224 */ /* 0x000fe400078e0a03 */
[----:B------:R-:W-:-:S03]  /*4610*/  ISETP.GE.AND P2, PT, R8, RZ, PT ;  /* 0x000000ff0800720c */ /* 0x000fc60003f46270 */
[----:B0-----:R-:W0:Y:S02]  /*4620*/  MUFU.RCP R0, R0 ;  /* 0x0000000000007308 */ /* 0x001e240000001000 */
[----:B0-----:R-:W-:-:S06]  /*4630*/  IADD3 R12, PT, PT, R0, 0xffffffe, RZ ;  /* 0x0ffffffe000c7810 */ /* 0x001fcc0007ffe0ff */
        /* <DEDUP_REMOVED lines=8> */
[-C--:B------:R-:W-:Y:S01]  /*46c0*/  @!P1 IADD3 R9, PT, PT, R9, -R14.reuse, RZ ;  /* 0x8000000e09099210 */ /* 0x080fe20007ffe0ff */
[----:B------:R-:W-:Y:S01]  /*46d0*/  @!P1 VIADD R6, R6, 0x1 ;  /* 0x0000000106069836 */ /* 0x000fe20000000000 */
[----:B------:R-:W-:Y:S02]  /*46e0*/  ISETP.NE.AND P1, PT, R7, RZ, PT ;  /* 0x000000ff0700720c */ /* 0x000fe40003f25270 */
[----:B------:R-:W-:-:S13]  /*46f0*/  ISETP.GE.U32.AND P0, PT, R9, R14, PT ;  /* 0x0000000e0900720c */ /* 0x000fda0003f06070 */
[----:B------:R-:W-:-:S05]  /*4700*/  @P0 IADD3 R6, PT, PT, R6, 0x1, RZ ;  /* 0x0000000106060810 */ /* 0x000fca0007ffe0ff */
[----:B------:R-:W-:Y:S01]  /*4710*/  @!P2 IMAD.MOV R6, RZ, RZ, -R6 ;  /* 0x000000ffff06a224 */ /* 0x000fe200078e0a06 */
[----:B------:R-:W-:-:S04]  /*4720*/  @!P1 LOP3.LUT R6, RZ, R7, RZ, 0x33, !PT ;  /* 0x00000007ff069212 */ /* 0x000fc800078e33ff */
[----:B------:R-:W-:-:S07]  /*4730*/  MOV R10, R6 ;  /* 0x00000006000a7202 */ /* 0x000fce0000000f00 */
.L_x_6:
[----:B------:R-:W-:Y:S05]  /*4740*/  BRA.U !UP0, `(.L_x_2) ;  /* 0x0000000908507547 */ /* 0x000fea000b800000 */
[----:B------:R-:W-:Y:S02]  /*4750*/  UISETP.NE.AND UP0, UPT, UR5, 0x1, UPT ;  /* 0x000000010500788c */ /* 0x000fe4000bf05270 */
[----:B------:R-:W-:-:S04]  /*4760*/  ULOP3.LUT UR4, UR4, 0x1, URZ, 0xc0, !UPT ;  /* 0x0000000104047892 */ /* 0x000fc8000f8ec0ff */
[----:B------:R-:W-:-:S03]  /*4770*/  UISETP.NE.U32.AND UP1, UPT, UR4, 0x1, UPT ;  /* 0x000000010400788c */ /* 0x000fc6000bf25070 */
[----:B------:R-:W-:Y:S08]  /*4780*/  BRA.U !UP0, `(.L_x_7) ;  /* 0x0000000508c47547 */ /* 0x000ff0000b800000 */
        /* <DEDUP_REMOVED lines=10> */
[----:B------:R-:W-:-:S05]  /*4830*/  IADD3 R2, PT, PT, R2, -0x2, RZ ;  /* 0xfffffffe02027810 */ /* 0x000fca0007ffe0ff */
[----:B------:R-:W-:Y:S01]  /*4840*/  IMAD.WIDE.U32 R6, R2, 0x4, R6 ;  /* 0x0000000402067825 */ /* 0x000fe200078e0006 */
[-C--:B--2---:R-:W-:Y:S02]  /*4850*/  IABS R14, R19.reuse ;  /* 0x00000013000e7213 */ /* 0x084fe40000000000 */
[----:B------:R-:W-:Y:S02]  /*4860*/  IABS R18, R19 ;  /* 0x0000001300127213 */ /* 0x000fe40000000000 */
[----:B------:R-:W0:Y:S08]  /*4870*/  I2F.RP R3, R14 ;  /* 0x0000000e00037306 */ /* 0x000e300000209400 */
[----:B0-----:R-:W0:Y:S02]  /*4880*/  MUFU.RCP R3, R3 ;  /* 0x0000000300037308 */ /* 0x001e240000001000 */
[----:B0-----:R-:W-:Y:S01]  /*4890*/  IADD3 R12, PT, PT, R3, 0xffffffe, RZ ;  /* 0x0ffffffe030c7810 */ /* 0x001fe20007ffe0ff */
[----:B------:R-:W-:-:S05]  /*48a0*/  IMAD.MOV R3, RZ, RZ, -R18 ;  /* 0x000000ffff037224 */ /* 0x000fca00078e0a12 */
        /* <DEDUP_REMOVED lines=19> */
[-C--:B--2---:R-:W-:Y:S02]  /*49e0*/  IABS R19, R9.reuse ;  /* 0x0000000900137213 */ /* 0x084fe40000000000 */
[----:B------:R-:W-:-:S02]  /*49f0*/  IABS R20, R9 ;  /* 0x0000000900147213 */ /* 0x000fc40000000000 */
[----:B------:R-:W1:Y:S01]  /*4a00*/  I2F.RP R14, R19 ;  /* 0x00000013000e7306 */ /* 0x000e620000209400 */
[----:B---3--:R-:W-:-:S07]  /*4a10*/  IABS R8, R3 ;  /* 0x0000000300087213 */ /* 0x008fce0000000000 */
        /* <DEDUP_REMOVED lines=17> */
[----:B------:R-:W-:Y:S02]  /*4b30*/  ISETP.NE.AND P1, PT, R9, RZ, PT ;  /* 0x000000ff0900720c */ /* 0x000fe40003f25270 */
[----:B------:R-:W-:Y:S02]  /*4b40*/  ISETP.GE.U32.AND P0, PT, R0, R19, PT ;  /* 0x000000130000720c */ /* 0x000fe40003f06070 */
[----:B------:R-:W-:Y:S02]  /*4b50*/  LOP3.LUT R0, R10, R9, RZ, 0x3c, !PT ;  /* 0x000000090a007212 */ /* 0x000fe400078e3cff */
[----:B------:R-:W-:Y:S02]  /*4b60*/  IABS R10, R3 ;  /* 0x00000003000a7213 */ /* 0x000fe40000000000 */
[----:B------:R-:W-:-:S07]  /*4b70*/  ISETP.GE.AND P2, PT, R0, RZ, PT ;  /* 0x000000ff0000720c */ /* 0x000fce0003f46270 */
[----:B------:R-:W-:-:S05]  /*4b80*/  @P0 IADD3 R13, PT, PT, R13, 0x1, RZ ;  /* 0x000000010d0d0810 */ /* 0x000fca0007ffe0ff */
[----:B------:R-:W-:Y:S01]  /*4b90*/  IMAD.MOV.U32 R0, RZ, RZ, R13 ;  /* 0x000000ffff007224 */ /* 0x000fe200078e000d */
[----:B0-----:R-:W-:-:S03]  /*4ba0*/  IADD3 R13, PT, PT, RZ, -R11, RZ ;  /* 0x8000000bff0d7210 */ /* 0x001fc60007ffe0ff */
[----:B------:R-:W-:Y:S01]  /*4bb0*/  @!P2 IMAD.MOV R0, RZ, RZ, -R0 ;  /* 0x000000ffff00a224 */ /* 0x000fe200078e0a00 */
[----:B------:R-:W-:Y:S01]  /*4bc0*/  @!P1 LOP3.LUT R0, RZ, R9, RZ, 0x33, !PT ;  /* 0x00000009ff009212 */ /* 0x000fe200078e33ff */
[----:B------:R-:W-:Y:S01]  /*4bd0*/  IMAD R9, R13, R8, RZ ;  /* 0x000000080d097224 */ /* 0x000fe200078e02ff */
[----:B------:R-:W-:Y:S01]  /*4be0*/  IADD3 R13, PT, PT, RZ, -R10, RZ ;  /* 0x8000000aff0d7210 */ /* 0x000fe20007ffe0ff */
[----:B------:R-:W-:Y:S01]  /*4bf0*/  IMAD.MOV.U32 R10, RZ, RZ, RZ ;  /* 0x000000ffff0a7224 */ /* 0x000fe200078e00ff */
[----:B------:R-:W-:Y:S02]  /*4c00*/  IABS R12, R0 ;  /* 0x00000000000c7213 */ /* 0x000fe40000000000 */
[----:B------:R-:W-:Y:S01]  /*4c10*/  ISETP.GE.AND P2, PT, R0, RZ, PT ;  /* 0x000000ff0000720c */ /* 0x000fe20003f46270 */
[----:B------:R-:W-:Y:S01]  /*4c20*/  IMAD.HI.U32 R10, R11, R9, R10 ;  /* 0x000000090b0a7227 */ /* 0x000fe200078e000a */
[----:B------:R-:W-:-:S03]  /*4c30*/  MOV R9, R12 ;  /* 0x0000000c00097202 */ /* 0x000fc60000000f00 */
        /* <DEDUP_REMOVED lines=38> */
.L_x_7:
[----:B------:R-:W-:Y:S05]  /*4ea0*/  BRA.U UP1, `(.L_x_2) ;  /* 0x0000000101787547 */ /* 0x000fea000b800000 */
[----:B------:R-:W0:Y:S01]  /*4eb0*/  LDC.64 R6, c[0x0][0x3a0] ;  /* 0x0000e800ff067b82 */ /* 0x000e220000000a00 */
[----:B------:R-:W-:Y:S01]  /*4ec0*/  R2UR UR4, R22 ;  /* 0x00000000160472ca */ /* 0x000fe200000e0000 */
[----:B------:R-:W-:Y:S01]  /*4ed0*/  VIADD R11, R2, 0xffffffff ;  /* 0xffffffff020b7836 */ /* 0x000fe20000000000 */
[----:B------:R-:W-:-:S03]  /*4ee0*/  R2UR UR5, R23 ;  /* 0x00000000170572ca */ /* 0x000fc600000e0000 */
[----:B0-----:R-:W-:-:S10]  /*4ef0*/  IMAD.WIDE.U32 R2, R11, 0x4, R6 ;  /* 0x000000040b027825 */ /* 0x001fd400078e0006 */
[----:B------:R0:W2:Y:S01]  /*4f00*/  LDG.E R12, desc[UR4][R2.64] ;  /* 0x00000004020c7981 */ /* 0x0000a2000c1e1900 */
[----:B------:R-:W-:Y:S02]  /*4f10*/  ISETP.GE.AND P2, PT, R10, RZ, PT ;  /* 0x000000ff0a00720c */ /* 0x000fe40003f46270 */
[----:B0-----:R-:W-:Y:S02]  /*4f20*/  IABS R2, R10 ;  /* 0x0000000a00027213 */ /* 0x001fe40000000000 */
        /* <DEDUP_REMOVED lines=19> */
[----:B------:R-:W-:Y:S02]  /*5060*/  @!P2 IADD3 R7, PT, PT, -R7, RZ, RZ ;  /* 0x000000ff0707a210 */ /* 0x000fe40007ffe1ff */
[----:B------:R-:W-:-:S05]  /*5070*/  @!P0 LOP3.LUT R7, RZ, R12, RZ, 0x33, !PT ;  /* 0x0000000cff078212 */ /* 0x000fca00078e33ff */
[----:B------:R0:W-:Y:S02]  /*5080*/  ST.E desc[UR4][R2.64], R7 ;  /* 0x0000000702007985 */ /* 0x0001e4000c101904 */
.L_x_2:
[----:B0-----:R-:W0:Y:S08]  /*5090*/  LDC R7, c[0x0][0x3a8] ;  /* 0x0000ea00ff077b82 */ /* 0x001e300000000800 */
[----:B------:R-:W1:Y:S08]  /*50a0*/  LDC R25, c[0x0][0x390] ;  /* 0x0000e400ff197b82 */ /* 0x000e700000000800 */
[----:B------:R-:W2:Y:S01]  /*50b0*/  LDC.64 R2, c[0x0][0x398] ;  /* 0x0000e600ff027b82 */ /* 0x000ea20000000a00 */
[----:B0-----:R-:W-:Y:S01]  /*50c0*/  ISETP.GE.AND P0, PT, R7, 0x1, PT ;  /* 0x000000010700780c */ /* 0x001fe20003f06270 */
[----:B-1----:R-:W-:-:S04]  /*50d0*/  IMAD.WIDE R26, R25, 0x4, R4 ;  /* 0x00000004191a7825 */ /* 0x002fc800078e0204 */
[----:B------:R-:W-:-:S04]  /*50e0*/  IMAD.WIDE R24, R25, 0x4, R16 ;  /* 0x0000000419187825 */ /* 0x000fc800078e0210 */
[----:B--2---:R-:W-:-:S04]  /*50f0*/  IMAD.WIDE R28, R28, 0x10, R2 ;  /* 0x000000101c1c7825 */ /* 0x004fc800078e0202 */
[----:B------:R-:W-:Y:S05]  /*5100*/  @!P0 BRA `(.L_x_8) ;  /* 0x0000001800c88947 */ /* 0x000fea0003800000 */
[C---:B------:R-:W-:Y:S01]  /*5110*/  LOP3.LUT R20, R7.reuse, 0x7, RZ, 0xc0, !PT ;  /* 0x0000000707147812 */ /* 0x040fe200078ec0ff */
[----:B------:R-:W-:Y:S01]  /*5120*/  IMAD.MOV.U32 R9, RZ, RZ, RZ ;  /* 0x000000ffff097224 */ /* 0x000fe200078e00ff */
[C---:B------:R-:W-:Y:S02]  /*5130*/  LOP3.LUT R19, R7.reuse, 0x7ffffff0, RZ, 0xc0, !PT ;  /* 0x7ffffff007137812 */ /* 0x040fe400078ec0ff */
[C---:B------:R-:W-:Y:S01]  /*5140*/  LOP3.LUT R21, R7.reuse, 0xf, RZ, 0xc0, !PT ;  /* 0x0000000f07157812 */ /* 0x040fe200078ec0ff */
[----:B------:R-:W-:Y:S01]  /*5150*/  VIADD R3, R20, 0xffffffff ;  /* 0xffffffff14037836 */ /* 0x000fe20000000000 */
[----:B------:R-:W-:Y:S01]  /*5160*/  IADD3 R18, P1, PT, R16, 0x20, RZ ;  /* 0x0000002010127810 */ /* 0x000fe20007f3e0ff */
[----:B------:R-:W-:Y:S01]  /*5170*/  IMAD.MOV R0, RZ, RZ, -R19 ;  /* 0x000000ffff007224 */ /* 0x000fe200078e0a13 */
[----:B------:R-:W-:Y:S02]  /*5180*/  PLOP3.LUT P0, PT, PT, PT, PT, 0x80, 0x8 ;  /* 0x000000000008781c */ /* 0x000fe40003f0f070 */
[----:B------:R-:W-:-:S02]  /*5190*/  LOP3.LUT R7, R7, 0x3, RZ, 0xc0, !PT ;  /* 0x0000000307077812 */ /* 0x000fc400078ec0ff */
[----:B------:R-:W-:Y:S02]  /*51a0*/  IADD3 R6, PT, PT, R21, -0x1, RZ ;  /* 0xffffffff15067810 */ /* 0x000fe40007ffe0ff */
[----:B------:R-:W-:-:S07]  /*51b0*/  IADD3.X R2, PT, PT, RZ, R17, RZ, P1, !PT ;  /* 0x00000011ff027210 */ /* 0x000fce0000ffe4ff */
.L_x_20:
[----:B0-----:R-:W0:Y:S01]  /*51c0*/  LDC R8, c[0x0][0x3a8] ;  /* 0x0000ea00ff087b82 */ /* 0x001e220000000800 */
[----:B------:R-:W-:Y:S01]  /*51d0*/  PLOP3.LUT P1, PT, P0, PT, PT, 0x80, 0x8 ;  /* 0x000000000008781c */ /* 0x000fe2000072f070 */
[----:B------:R-:W-:Y:S01]  /*51e0*/  HFMA2 R15, -RZ, RZ, 0, 0 ;  /* 0x00000000ff0f7431 */ /* 0x000fe200000001ff */
[----:B0-----:R-:W-:-:S13]  /*51f0*/  ISETP.GE.U32.AND P0, PT, R8, 0x10, PT ;  /* 0x000000100800780c */ /* 0x001fda0003f06070 */
[----:B------:R-:W-:Y:S05]  /*5200*/  @!P0 BRA `(.L_x_9) ;  /* 0x0000000000dc8947 */ /* 0x000fea0003800000 */
[----:B------:R-:W-:Y:S01]  /*5210*/  IADD3 R30, P2, PT, R4, 0x20, RZ ;  /* 0x00000020041e7810 */ /* 0x000fe20007f5e0ff */
[----:B------:R-:W-:Y:S01]  /*5220*/  BSSY.RECONVERGENT B0, `(.L_x_10) ;  /* 0x0000034000007945 */ /* 0x000fe20003800200 */
[----:B------:R-:W-:Y:S01]  /*5230*/  IMAD.MOV.U32 R14, RZ, RZ, R18 ;  /* 0x000000ffff0e7224 */ /* 0x000fe200078e0012 */
[----:B------:R-:W-:Y:S01]  /*5240*/  MOV R15, R2 ;  /* 0x00000002000f7202 */ /* 0x000fe20000000f00 */
[----:B------:R-:W-:Y:S01]  /*5250*/  IMAD.MOV.U32 R8, RZ, RZ, R0 ;  /* 0x000000ffff087224 */ /* 0x000fe200078e0000 */
[----:B------:R-:W-:-:S08]  /*5260*/  IADD3.X R31, PT, PT, RZ, R5, RZ, P2, !PT ;  /* 0x00000005ff1f7210 */ /* 0x000fd000017fe4ff */
.L_x_11:
[----:B------:R-:W-:Y:S01]  /*5270*/  R2UR UR4, R22 ;  /* 0x00000000160472ca */ /* 0x000fe200000e0000 */
[----:B------:R-:W-:Y:S01]  /*5280*/  IMAD.MOV.U32 R10, RZ, RZ, R14 ;  /* 0x000000ffff0a7224 */ /* 0x000fe200078e000e */
[----:B------:R-:W-:Y:S02]  /*5290*/  R2UR UR5, R23 ;  /* 0x00000000170572ca */ /* 0x000fe400000e0000 */
[----:B------:R-:W-:-:S11]  /*52a0*/  MOV R11, R15 ;  /* 0x0000000f000b7202 */ /* 0x000fd60000000f00 */
[----:B------:R-:W2:Y:S01]  /*52b0*/  LD.E R15, desc[UR4][R10.64+-0x20] ;  /* 0xffffe0040a0f7980 */ /* 0x000ea2000c101900 */
[----:B------:R-:W-:Y:S01]  /*52c0*/  R2UR UR6, R22 ;  /* 0x00000000160672ca */ /* 0x000fe200000e0000 */
[----:B-1----:R-:W-:Y:S01]  /*52d0*/  IMAD.MOV.U32 R12, RZ, RZ, R30 ;  /* 0x000000ffff0c7224 */ /* 0x002fe200078e001e */
[----:B------:R-:W-:Y:S02]  /*52e0*/  R2UR UR7, R23 ;  /* 0x00000000170772ca */ /* 0x000fe400000e0000 */
[----:B------:R-:W-:-:S05]  /*52f0*/  MOV R13, R31 ;  /* 0x0000001f000d7202 */ /* 0x000fca0000000f00 */
[----:B--2---:R0:W-:Y:S06]  /*5300*/  ST.E desc[UR4][R12.64+-0x20], R15 ;  /* 0xffffe00f0c007985 */ /* 0x0041ec000c101904 */
[----:B------:R-:W2:Y:S04]  /*5310*/  LD.E R31, desc[UR6][R10.64+-0x1c] ;  /* 0xffffe4060a1f7980 */ /* 0x000ea8000c101900 */
[----:B--2---:R1:W-:Y:S04]  /*5320*/  ST.E desc[UR4][R12.64+-0x1c], R31 ;  /* 0xffffe41f0c007985 */ /* 0x0043e8000c101904 */
[----:B------:R-:W2:Y:S04]  /*5330*/  LD.E R33, desc[UR6][R10.64+-0x18] ;  /* 0xffffe8060a217980 */ /* 0x000ea8000c101900 */
[----:B--2---:R2:W-:Y:S04]  /*5340*/  ST.E desc[UR4][R12.64+-0x18], R33 ;  /* 0xffffe8210c007985 */ /* 0x0045e8000c101904 */
[----:B------:R-:W3:Y:S04]  /*5350*/  LD.E R35, desc[UR6][R10.64+-0x14] ;  /* 0xffffec060a237980 */ /* 0x000ee8000c101900 */
[----:B---3--:R3:W-:Y:S04]  /*5360*/  ST.E desc[UR4][R12.64+-0x14], R35 ;  /* 0xffffec230c007985 */ /* 0x0087e8000c101904 */
[----:B0-----:R-:W4:Y:S04]  /*5370*/  LD.E R15, desc[UR6][R10.64+-0x10] ;  /* 0xfffff0060a0f7980 */ /* 0x001f28000c101900 */
[----:B----4-:R0:W-:Y:S04]  /*5380*/  ST.E desc[UR4][R12.64+-0x10], R15 ;  /* 0xfffff00f0c007985 */ /* 0x0101e8000c101904 */
[----:B-1----:R-:W4:Y:S04]  /*5390*/  LD.E R31, desc[UR6][R10.64+-0xc] ;  /* 0xfffff4060a1f7980 */ /* 0x002f28000c101900 */
[----:B----4-:R1:W-:Y:S04]  /*53a0*/  ST.E desc[UR4][R12.64+-0xc], R31 ;  /* 0xfffff41f0c007985 */ /* 0x0103e8000c101904 */
[----:B--2---:R-:W2:Y:S04]  /*53b0*/  LD.E R33, desc[UR6][R10.64+-0x8] ;  /* 0xfffff8060a217980 */ /* 0x004ea8000c101900 */
[----:B--2---:R2:W-:Y:S04]  /*53c0*/  ST.E desc[UR4][R12.64+-0x8], R33 ;  /* 0xfffff8210c007985 */ /* 0x0045e8000c101904 */
[----:B---3--:R-:W3:Y:S04]  /*53d0*/  LD.E R35, desc[UR6][R10.64+-0x4] ;  /* 0xfffffc060a237980 */ /* 0x008ee8000c101900 */
        /* <DEDUP_REMOVED lines=10> */
[----:B----4-:R-:W-:Y:S04]  /*5480*/  ST.E desc[UR4][R12.64+0x10], R15 ;  /* 0x0000100f0c007985 */ /* 0x010fe8000c101904 */
[----:B-1----:R-:W4:Y:S04]  /*5490*/  LD.E R31, desc[UR6][R10.64+0x14] ;  /* 0x000014060a1f7980 */ /* 0x002f28000c101900 */
[----:B----4-:R0:W-:Y:S04]  /*54a0*/  ST.E desc[UR4][R12.64+0x14], R31 ;  /* 0x0000141f0c007985 */ /* 0x0101e8000c101904 */
[----:B--2---:R-:W2:Y:S01]  /*54b0*/  LD.E R33, desc[UR6][R10.64+0x18] ;  /* 0x000018060a217980 */ /* 0x004ea2000c101900 */
[----:B------:R-:W-:-:S05]  /*54c0*/  VIADD R8, R8, 0x10 ;  /* 0x0000001008087836 */ /* 0x000fca0000000000 */
[----:B------:R-:W-:Y:S01]  /*54d0*/  ISETP.NE.AND P2, PT, R8, RZ, PT ;  /* 0x000000ff0800720c */ /* 0x000fe20003f45270 */
[----:B--2---:R1:W-:Y:S04]  /*54e0*/  ST.E desc[UR4][R12.64+0x18], R33 ;  /* 0x000018210c007985 */ /* 0x0043e8000c101904 */
[----:B---3--:R-:W2:Y:S01]  /*54f0*/  LD.E R35, desc[UR6][R10.64+0x1c] ;  /* 0x00001c060a237980 */ /* 0x008ea2000c101900 */
[----:B------:R-:W-:Y:S02]  /*5500*/  IADD3 R30, P4, PT, R12, 0x40, RZ ;  /* 0x000000400c1e7810 */ /* 0x000fe40007f9e0ff */
[----:B------:R-:W-:-:S03]  /*5510*/  IADD3 R14, P3, PT, R10, 0x40, RZ ;  /* 0x000000400a0e7810 */ /* 0x000fc60007f7e0ff */
[----:B0-----:R-:W-:Y:S01]  /*5520*/  IMAD.X R31, RZ, RZ, R13, P4 ;  /* 0x000000ffff1f7224 */ /* 0x001fe200020e060d */
[----:B------:R-:W-:Y:S01]  /*5530*/  IADD3.X R15, PT, PT, RZ, R11, RZ, P3, !PT ;  /* 0x0000000bff0f7210 */ /* 0x000fe20001ffe4ff */
[----:B--2---:R1:W-:Y:S01]  /*5540*/  ST.E desc[UR4][R12.64+0x1c], R35 ;  /* 0x00001c230c007985 */ /* 0x0043e2000c101904 */
[----:B------:R-:W-:Y:S07]  /*5550*/  @P2 BRA `(.L_x_11) ;  /* 0xfffffffc00442947 */ /* 0x000fee000383ffff */
[----:B------:R-:W-:Y:S05]  /*5560*/  BSYNC.RECONVERGENT B0 ;  /* 0x0000000000007941 */ /* 0x000fea0003800200 */
.L_x_10:
[----:B------:R-:W-:-:S07]  /*5570*/  MOV R15, R19 ;  /* 0x00000013000f7202 */ /* 0x000fce0000000f00 */
.L_x_9:
[----:B------:R-:W-:-:S13]  /*5580*/  ISETP.NE.AND P2, PT, R21, RZ, PT ;  /* 0x000000ff1500720c */ /* 0x000fda0003f45270 */
[----:B------:R-:W-:Y:S05]  /*5590*/  @!P2 BRA `(.L_x_12) ;  /* 0x000000040000a947 */ /* 0x000fea0003800000 */
[----:B------:R-:W-:Y:S02]  /*55a0*/  ISETP.GE.U32.AND P3, PT, R6, 0x7, PT ;  /* 0x000000070600780c */ /* 0x000fe40003f66070 */
[----:B------:R-:W-:-:S11]  /*55b0*/  ISETP.NE.AND P4, PT, R20, RZ, PT ;  /* 0x000000ff1400720c */ /* 0x000fd60003f85270 */
[----:B------:R-:W-:Y:S05]  /*55c0*/  @!P3 BRA `(.L_x_13) ;  /* 0x00000000005cb947 */ /* 0x000fea0003800000 */
[----:B------:R-:W-:Y:S01]  /*55d0*/  R2UR UR4, R22 ;  /* 0x00000000160472ca */ /* 0x000fe200000e0000 */
[----:B------:R-:W-:Y:S01]  /*55e0*/  IMAD.WIDE.U32 R10, R15, 0x4, R16 ;  /* 0x000000040f0a7825 */ /* 0x000fe200078e0010 */
[----:B------:R-:W-:-:S13]  /*55f0*/  R2UR UR5, R23 ;  /* 0x00000000170572ca */ /* 0x000fda00000e0000 */
[----:B------:R-:W2:Y:S01]  /*5600*/  LD.E R31, desc[UR4][R10.64] ;  /* 0x000000040a1f7980 */ /* 0x000ea2000c101900 */
[----:B------:R-:W-:Y:S01]  /*5610*/  R2UR UR6, R22 ;  /* 0x00000000160672ca */ /* 0x000fe200000e0000 */
[----:B-1----:R-:W-:Y:S01]  /*5620*/  IMAD.WIDE.U32 R12, R15, 0x4, R4 ;  /* 0x000000040f0c7825 */ /* 0x002fe200078e0004 */
[----:B------:R-:W-:-:S04]  /*5630*/  R2UR UR7, R23 ;  /* 0x00000000170772ca */ /* 0x000fc800000e0000 */
[----:B--2---:R0:W-:Y:S09]  /*5640*/  ST.E desc[UR4][R12.64], R31 ;  /* 0x0000001f0c007985 */ /* 0x0041f2000c101904 */
        /* <DEDUP_REMOVED lines=12> */
[----:B---3--:R-:W2:Y:S01]  /*5710*/  LD.E R37, desc[UR6][R10.64+0x1c] ;  /* 0x00001c060a257980 */ /* 0x008ea2000c101900 */
[----:B------:R-:W-:-:S03]  /*5720*/  VIADD R15, R15, 0x8 ;  /* 0x000000080f0f7836 */ /* 0x000fc60000000000 */
[----:B--2---:R0:W-:Y:S04]  /*5730*/  ST.E desc[UR4][R12.64+0x1c], R37 ;  /* 0x00001c250c007985 */ /* 0x0041e8000c101904 */
.L_x_13:
[----:B------:R-:W-:Y:S05]  /*5740*/  @!P4 BRA `(.L_x_12) ;  /* 0x000000000094c947 */ /* 0x000fea0003800000 */
[----:B------:R-:W-:Y:S02]  /*5750*/  ISETP.GE.U32.AND P3, PT, R3, 0x3, PT ;  /* 0x000000030300780c */ /* 0x000fe40003f66070 */
[----:B------:R-:W-:-:S11]  /*5760*/  ISETP.NE.AND P4, PT, R7, RZ, PT ;  /* 0x000000ff0700720c */ /* 0x000fd60003f85270 */
[----:B------:R-:W-:Y:S05]  /*5770*/  @!P3 BRA `(.L_x_14) ;  /* 0x00000000003cb947 */ /* 0x000fea0003800000 */
[----:B------:R-:W-:Y:S01]  /*5780*/  R2UR UR4, R22 ;  /* 0x00000000160472ca */ /* 0x000fe200000e0000 */
[----:B------:R-:W-:Y:S01]  /*5790*/  IMAD.WIDE.U32 R10, R15, 0x4, R16 ;  /* 0x000000040f0a7825 */ /* 0x000fe200078e0010 */
[----:B------:R-:W-:-:S13]  /*57a0*/  R2UR UR5, R23 ;  /* 0x00000000170572ca */ /* 0x000fda00000e0000 */
[----:B0-----:R-:W2:Y:S01]  /*57b0*/  LD.E R31, desc[UR4][R10.64] ;  /* 0x000000040a1f7980 */ /* 0x001ea2000c101900 */
[----:B------:R-:W-:Y:S01]  /*57c0*/  R2UR UR6, R22 ;  /* 0x00000000160672ca */ /* 0x000fe200000e0000 */
[----:B-1----:R-:W-:Y:S01]  /*57d0*/  IMAD.WIDE.U32 R12, R15, 0x4, R4 ;  /* 0x000000040f0c7825 */ /* 0x002fe200078e0004 */
[----:B------:R-:W-:-:S04]  /*57e0*/  R2UR UR7, R23 ;  /* 0x00000000170772ca */ /* 0x000fc800000e0000 */
[----:B--2---:R2:W-:Y:S09]  /*57f0*/  ST.E desc[UR4][R12.64], R31 ;  /* 0x0000001f0c007985 */ /* 0x0045f2000c101904 */
[----:B------:R-:W3:Y:S04]  /*5800*/  LD.E R33, desc[UR6][R10.64+0x4] ;  /* 0x000004060a217980 */ /* 0x000ee8000c101900 */
[----:B---3--:R2:W-:Y:S04]  /*5810*/  ST.E desc[UR4][R12.64+0x4], R33 ;  /* 0x000004210c007985 */ /* 0x0085e8000c101904 */
[----:B------:R-:W3:Y:S04]  /*5820*/  LD.E R35, desc[UR6][R10.64+0x8] ;  /* 0x000008060a237980 */ /* 0x000ee8000c101900 */
[----:B---3--:R2:W-:Y:S04]  /*5830*/  ST.E desc[UR4][R12.64+0x8], R35 ;  /* 0x000008230c007985 */ /* 0x0085e8000c101904 */
[----:B------:R-:W3:Y:S01]  /*5840*/  LD.E R37, desc[UR6][R10.64+0xc] ;  /* 0x00000c060a257980 */ /* 0x000ee2000c101900 */
[----:B------:R-:W-:-:S03]  /*5850*/  IADD3 R15, PT, PT, R15, 0x4, RZ ;  /* 0x000000040f0f7810 */ /* 0x000fc60007ffe0ff */
[----:B---3--:R2:W-:Y:S04]  /*5860*/  ST.E desc[UR4][R12.64+0xc], R37 ;  /* 0x00000c250c007985 */ /* 0x0085e8000c101904 */
.L_x_14:
[----:B------:R-:W-:Y:S05]  /*5870*/  @!P4 BRA `(.L_x_12) ;  /* 0x000000000048c947 */ /* 0x000fea0003800000 */
[----:B------:R-:W-:Y:S01]  /*5880*/  R2UR UR4, R22 ;  /* 0x00000000160472ca */ /* 0x000fe200000e0000 */
[----:B------:R-:W-:Y:S01]  /*5890*/  IMAD.WIDE.U32 R10, R15, 0x4, R16 ;  /* 0x000000040f0a7825 */ /* 0x000fe200078e0010 */
[----:B------:R-:W-:-:S13]  /*58a0*/  R2UR UR5, R23 ;  /* 0x00000000170572ca */ /* 0x000fda00000e0000 */
[----:B0-2---:R-:W2:Y:S01]  /*58b0*/  LD.E R31, desc[UR4][R10.64] ;  /* 0x000000040a1f7980 */ /* 0x005ea2000c101900 */
[----:B------:R-:W-:Y:S01]  /*58c0*/  ISETP.NE.AND P3, PT, R7, 0x1, PT ;  /* 0x000000010700780c */ /* 0x000fe20003f65270 */
[----:B-1----:R-:W-:-:S05]  /*58d0*/  IMAD.WIDE.U32 R12, R15, 0x4, R4 ;  /* 0x000000040f0c7825 */ /* 0x002fca00078e0004 */
[----:B--2---:R3:W-:Y:S07]  /*58e0*/  ST.E desc[UR4][R12.64], R31 ;  /* 0x0000001f0c007985 */ /* 0x0047ee000c101904 */
[----:B------:R-:W-:Y:S05]  /*58f0*/  @!P3 BRA `(.L_x_12) ;  /* 0x000000000028b947 */ /* 0x000fea0003800000 */
[----:B------:R-:W-:Y:S02]  /*5900*/  R2UR UR4, R22 ;  /* 0x00000000160472ca */ /* 0x000fe400000e0000 */
[----:B------:R-:W-:-:S13]  /*5910*/  R2UR UR5, R23 ;  /* 0x00000000170572ca */ /* 0x000fda00000e0000 */
[----:B------:R-:W2:Y:S01]  /*5920*/  LD.E R15, desc[UR4][R10.64+0x4] ;  /* 0x000004040a0f7980 */ /* 0x000ea2000c101900 */
[----:B------:R-:W-:-:S03]  /*5930*/  ISETP.NE.AND P3, PT, R7, 0x2, PT ;  /* 0x000000020700780c */ /* 0x000fc60003f65270 */
[----:B--2---:R4:W-:Y:S10]  /*5940*/  ST.E desc[UR4][R12.64+0x4], R15 ;  /* 0x0000040f0c007985 */ /* 0x0049f4000c101904 */
[----:B------:R-:W-:Y:S05]  /*5950*/  @!P3 BRA `(.L_x_12) ;  /* 0x000000000010b947 */ /* 0x000fea0003800000 */
[----:B------:R-:W-:Y:S02]  /*5960*/  R2UR UR4, R22 ;  /* 0x00000000160472ca */ /* 0x000fe400000e0000 */
[----:B------:R-:W-:-:S13]  /*5970*/  R2UR UR5, R23 ;  /* 0x00000000170572ca */ /* 0x000fda00000e0000 */
[----:B------:R-:W2:Y:S04]  /*5980*/  LD.E R11, desc[UR4][R10.64+0x8] ;  /* 0x000008040a0b7980 */ /* 0x000ea8000c101900 */
[----:B--2---:R0:W-:Y:S02]  /*5990*/  ST.E desc[UR4][R12.64+0x8], R11 ;  /* 0x0000080b0c007985 */ /* 0x0041e4000c101904 */
.L_x_12:
[----:B------:R-:W4:Y:S01]  /*59a0*/  LDCU UR4, c[0x0][0x3a8] ;  /* 0x00007500ff0477ac */ /* 0x000f220008000800 */
[----:B------:R-:W-:Y:S01]  /*59b0*/  R2UR UR6, R22 ;  /* 0x00000000160672ca */ /* 0x000fe200000e0000 */
[----:B012---:R-:W-:Y:S01]  /*59c0*/  HFMA2 R33, -RZ, RZ, 0, 5.9604644775390625e-08 ;  /* 0x00000001ff217431 */ /* 0x007fe200000001ff */
[----:B------:R-:W-:Y:S01]  /*59d0*/  R2UR UR7, R23 ;  /* 0x00000000170772ca */ /* 0x000fe200000e0000 */
[----:B------:R-:W-:-:S12]  /*59e0*/  IMAD.MOV.U32 R8, RZ, RZ, RZ ;  /* 0x000000ffff087224 */ /* 0x000fd800078e00ff */
[----:B------:R0:W-:Y:S01]  /*59f0*/  ST.E desc[UR6][R26.64], R9 ;  /* 0x000000091a007985 */ /* 0x0001e2000c101906 */
[----:B----4-:R-:W-:Y:S01]  /*5a00*/  IMAD.U32 R15, RZ, RZ, UR4 ;  /* 0x00000004ff0f7e24 */ /* 0x010fe2000f8e00ff */
[----:B------:R-:W-:Y:S06]  /*5a10*/  @!P0 BRA `(.L_x_15) ;  /* 0x0000000800008947 */ /* 0x000fec0003800000 */
[----:B------:R-:W-:Y:S01]  /*5a20*/  BSSY.RECONVERGENT B0, `(.L_x_15) ;  /* 0x000007f000007945 */ /* 0x000fe20003800200 */
[----:B------:R-:W-:Y:S01]  /*5a30*/  MOV R8, RZ ;  /* 0x000000ff00087202 */ /* 0x000fe20000000f00 */
[----:B------:R-:W-:Y:S01]  /*5a40*/  IMAD.MOV.U32 R33, RZ, RZ, 0x1 ;  /* 0x00000001ff217424 */ /* 0x000fe200078e00ff */
[----:B------:R-:W-:Y:S01]  /*5a50*/  MOV R15, UR4 ;  /* 0x00000004000f7c02 */ /* 0x000fe20008000f00 */
[----:B------:R-:W-:-:S07]  /*5a60*/  IMAD.MOV.U32 R14, RZ, RZ, RZ ;  /* 0x000000ffff0e7224 */ /* 0x000fce00078e00ff */
.L_x_16:
[----:B------:R-:W-:Y:S01]  /*5a70*/  R2UR UR4, R22 ;  /* 0x00000000160472ca */ /* 0x000fe200000e0000 */
[----:B------:R-:W1:Y:S01]  /*5a80*/  LDC.64 R10, c[0x0][0x3a0] ;  /* 0x0000e800ff0a7b82 */ /* 0x000e620000000a00 */
[----:B------:R-:W-:Y:S02]  /*5a90*/  R2UR UR5, R23 ;  /* 0x00000000170572ca */ /* 0x000fe400000e0000 */
[----:B---3--:R-:W-:-:S05]  /*5aa0*/  IADD3 R31, PT, PT, R15, -0x1, RZ ;  /* 0xffffffff0f1f7810 */ /* 0x008fca0007ffe0ff */
[----:B------:R-:W-:-:S06]  /*5ab0*/  IMAD.WIDE.U32 R34, R31, 0x4, R4 ;  /* 0x000000041f227825 */ /* 0x000fcc00078e0004 */
[----:B------:R-:W2:Y:S01]  /*5ac0*/  LD.E R34, desc[UR4][R34.64] ;  /* 0x0000000422227980 */ /* 0x000ea2000c101900 */
[C---:B------:R-:W-:Y:S01]  /*5ad0*/  R2UR UR6, R22.reuse ;  /* 0x00000000160672ca */ /* 0x040fe200000e0000 */
[----:B------:R-:W-:Y:S01]  /*5ae0*/  VIADD R37, R15, 0xfffffffe ;  /* 0xfffffffe0f257836 */ /* 0x000fe20000000000 */
[----:B------:R-:W-:Y:S02]  /*5af0*/  R2UR UR7, R23 ;  /* 0x00000000170772ca */ /* 0x000fe400000e0000 */
[----:B------:R-:W-:Y:S01]  /*5b00*/  R2UR UR8, R22 ;  /* 0x00000000160872ca */ /* 0x000fe200000e0000 */
[----:B------:R-:W-:Y:S01]  /*5b10*/  IMAD.WIDE.U32 R12, R37, 0x4, R4 ;  /* 0x00000004250c7825 */ /* 0x000fe200078e0004 */
[----:B------:R-:W-:-:S03]  /*5b20*/  R2UR UR9, R23 ;  /* 0x00000000170972ca */ /* 0x000fc600000e0000 */
[----:B-1----:R-:W-:Y:S01]  /*5b30*/  IMAD.WIDE.U32 R30, R31, 0x4, R10 ;  /* 0x000000041f1e7825 */ /* 0x002fe200078e000a */
[----:B------:R-:W-:-:S03]  /*5b40*/  IADD3 R32, PT, PT, R15, -0x3, RZ ;  /* 0xfffffffd0f207810 */ /* 0x000fc60007ffe0ff */
[----:B------:R-:W-:Y:S02]  /*5b50*/  IMAD.WIDE.U32 R36, R37, 0x4, R10 ;  /* 0x0000000425247825 */ /* 0x000fe400078e000a */
[----:B------:R-:W3:Y:S04]  /*5b60*/  LDG.E R30, desc[UR4][R30.64] ;  /* 0x000000041e1e7981 */ /* 0x000ee8000c1e1900 */
[----:B------:R-:W4:Y:S04]  /*5b70*/  LD.E R13, desc[UR6][R12.64] ;  /* 0x000000060c0d7980 */ /* 0x000f28000c101900 */
[----:B------:R-:W5:Y:S01]  /*5b80*/  LDG.E R36, desc[UR8][R36.64] ;  /* 0x0000000824247981 */ /* 0x000f62000c1e1900 */
[----:B--2---:R-:W-:-:S02]  /*5b90*/  IMAD R8, R34, R33, R8 ;  /* 0x0000002122087224 */ /* 0x004fc400078e0208 */
[----:B------:R-:W-:-:S06]  /*5ba0*/  IMAD.WIDE.U32 R34, R32, 0x4, R4 ;  /* 0x0000000420227825 */ /* 0x000fcc00078e0004 */
[----:B------:R-:W2:Y:S01]  /*5bb0*/  LD.E R34, desc[UR6][R34.64] ;  /* 0x0000000622227980 */ /* 0x000ea2000c101900 */
[----:B---3--:R-:W-:Y:S02]  /*5bc0*/  IMAD R33, R30, R33, RZ ;  /* 0x000000211e217224 */ /* 0x008fe400078e02ff */
[----:B------:R-:W-:-:S04]  /*5bd0*/  IMAD.WIDE.U32 R30, R32, 0x4, R10 ;  /* 0x00000004201e7825 */ /* 0x000fc800078e000a */
[C---:B----4-:R-:W-:Y:S02]  /*5be0*/  IMAD R13, R33.reuse, R13, R8 ;  /* 0x0000000d210d7224 */ /* 0x050fe400078e0208 */
[----:B-----5:R-:W-:Y:S01]  /*5bf0*/  IMAD R8, R33, R36, RZ ;  /* 0x0000002421087224 */ /* 0x020fe200078e02ff */
[----:B------:R-:W3:Y:S01]  /*5c00*/  LDG.E R31, desc[UR4][R30.64] ;  /* 0x000000041e1f7981 */ /* 0x000ee2000c1e1900 */
[C---:B------:R-:W-:Y:S01]  /*5c10*/  VIADD R33, R15.reuse, 0xfffffffc ;  /* 0xfffffffc0f217836 */ /* 0x040fe20000000000 */
[----:B------:R-:W-:Y:S01]  /*5c20*/  IADD3 R37, PT, PT, R15, -0x5, RZ ;  /* 0xfffffffb0f257810 */ /* 0x000fe20007ffe0ff */
[----:B--2---:R-:W-:Y:S02]  /*5c30*/  IMAD R36, R8, R34, R13 ;  /* 0x0000002208247224 */ /* 0x004fe400078e020d */
[----:B------:R-:W-:-:S04]  /*5c40*/  IMAD.WIDE.U32 R12, R33, 0x4, R4 ;  /* 0x00000004210c7825 */ /* 0x000fc800078e0004 */
[----:B------:R-:W-:Y:S02]  /*5c50*/  IMAD.WIDE.U32 R34, R33, 0x4, R10 ;  /* 0x0000000421227825 */ /* 0x000fe400078e000a */
[----:B------:R-:W2:Y:S04]  /*5c60*/  LD.E R13, desc[UR6][R12.64] ;  /* 0x000000060c0d7980 */ /* 0x000ea8000c101900 */
[----:B------:R-:W4:Y:S01]  /*5c70*/  LDG.E R35, desc[UR8][R34.64] ;  /* 0x0000000822237981 */ /* 0x000f22000c1e1900 */
[----:B------:R-:W-:-:S06]  /*5c80*/  IMAD.WIDE.U32 R32, R37, 0x4, R4 ;  /* 0x0000000425207825 */ /* 0x000fcc00078e0004 */
[----:B------:R-:W5:Y:S01]  /*5c90*/  LD.E R33, desc[UR6][R32.64] ;  /* 0x0000000620217980 */ /* 0x000f62000c101900 */
[----:B---3--:R-:W-:Y:S02]  /*5ca0*/  IMAD R8, R8, R31, RZ ;  /* 0x0000001f08087224 */ /* 0x008fe400078e02ff */
[----:B------:R-:W-:-:S06]  /*5cb0*/  IMAD.WIDE.U32 R30, R37, 0x4, R10 ;  /* 0x00000004251e7825 */ /* 0x000fcc00078e000a */
[----:B------:R-:W3:Y:S01]  /*5cc0*/  LDG.E R31, desc[UR4][R30.64] ;  /* 0x000000041e1f7981 */ /* 0x000ee2000c1e1900 */
[C---:B------:R-:W-:Y:S01]  /*5cd0*/  IADD3 R37, PT, PT, R15.reuse, -0x7, RZ ;  /* 0xfffffff90f257810 */ /* 0x040fe20007ffe0ff */
[C---:B--2---:R-:W-:Y:S02]  /*5ce0*/  IMAD R36, R8.reuse, R13, R36 ;  /* 0x0000000d08247224 */ /* 0x044fe400078e0224 */
[----:B----4-:R-:W-:Y:S02]  /*5cf0*/  IMAD R8, R8, R35, RZ ;  /* 0x0000002308087224 */ /* 0x010fe400078e02ff */
[----:B------:R-:W-:-:S04]  /*5d00*/  VIADD R35, R15, 0xfffffffa ;  /* 0xfffffffa0f237836 */ /* 0x000fc80000000000 */
[----:B------:R-:W-:-:S04]  /*5d10*/  IMAD.WIDE.U32 R12, R35, 0x4, R4 ;  /* 0x00000004230c7825 */ /* 0x000fc800078e0004 */
[----:B------:R-:W-:Y:S02]  /*5d20*/  IMAD.WIDE.U32 R34, R35, 0x4, R10 ;  /* 0x0000000423227825 */ /* 0x000fe400078e000a */
[----:B------:R-:W2:Y:S04]  /*5d30*/  LD.E R13, desc[UR6][R12.64] ;  /* 0x000000060c0d7980 */ /* 0x000ea8000c101900 */
[----:B------:R-:W4:Y:S01]  /*5d40*/  LDG.E R35, desc[UR8][R34.64] ;  /* 0x0000000822237981 */ /* 0x000f22000c1e1900 */
[----:B-----5:R-:W-:Y:S02]  /*5d50*/  IMAD R36, R8, R33, R36 ;  /* 0x0000002108247224 */ /* 0x020fe400078e0224 */
[----:B------:R-:W-:-:S06]  /*5d60*/  IMAD.WIDE.U32 R32, R37, 0x4, R4 ;  /* 0x0000000425207825 */ /* 0x000fcc00078e0004 */
[----:B------:R-:W5:Y:S01]  /*5d70*/  LD.E R33, desc[UR6][R32.64] ;  /* 0x0000000620217980 */ /* 0x000f62000c101900 */
[----:B---3--:R-:W-:Y:S02]  /*5d80*/  IMAD R8, R8, R31, RZ ;  /* 0x0000001f08087224 */ /* 0x008fe400078e02ff */
[----:B------:R-:W-:Y:S01]  /*5d90*/  IMAD.WIDE.U32 R30, R37, 0x4, R10 ;  /* 0x00000004251e7825 */ /* 0x000fe200078e000a */
[----:B------:R-:W-:-:S05]  /*5da0*/  IADD3 R37, PT, PT, R15, -0x9, RZ ;  /* 0xfffffff70f257810 */ /* 0x000fca0007ffe0ff */
[----:B------:R-:W3:Y:S01]  /*5db0*/  LDG.E R31, desc[UR4][R30.64] ;  /* 0x000000041e1f7981 */ /* 0x000ee2000c1e1900 */
[C---:B--2---:R-:W-:Y:S02]  /*5dc0*/  IMAD R36, R8.reuse, R13, R36 ;  /* 0x0000000d08247224 */ /* 0x044fe400078e0224 */
[----:B----4-:R-:W-:Y:S02]  /*5dd0*/  IMAD R8, R8, R35, RZ ;  /* 0x0000002308087224 */ /* 0x010fe400078e02ff */
[----:B------:R-:W-:-:S04]  /*5de0*/  VIADD R35, R15, 0xfffffff8 ;  /* 0xfffffff80f237836 */ /* 0x000fc80000000000 */
[----:B------:R-:W-:-:S04]  /*5df0*/  IMAD.WIDE.U32 R12, R35, 0x4, R4 ;  /* 0x00000004230c7825 */ /* 0x000fc800078e0004 */
[----:B------:R-:W-:Y:S02]  /*5e00*/  IMAD.WIDE.U32 R34, R35, 0x4, R10 ;  /* 0x0000000423227825 */ /* 0x000fe400078e000a */
[----:B------:R-:W2:Y:S02]  /*5e10*/  LD.E R13, desc[UR6][R12.64] ;  /* 0x000000060c0d7980 */ /* 0x000ea4000c101900 */
[----:B-----5:R-:W-:Y:S02]  /*5e20*/  IMAD R36, R8, R33, R36 ;  /* 0x0000002108247224 */ /* 0x020fe400078e0224 */
[----:B------:R-:W4:Y:S01]  /*5e30*/  LDG.E R35, desc[UR8][R34.64] ;  /* 0x0000000822237981 */ /* 0x000f22000c1e1900 */
        /* <DEDUP_REMOVED lines=12> */
[C---:B-----5:R-:W-:Y:S02]  /*5f00*/  IMAD R36, R8.reuse, R33, R36 ;  /* 0x0000002108247224 */ /* 0x060fe400078e0224 */
[----:B------:R-:W-:Y:S01]  /*5f10*/  IMAD.WIDE.U32 R32, R37, 0x4, R4 ;  /* 0x0000000425207825 */ /* 0x000fe200078e0004 */
[----:B------:R-:W4:Y:S05]  /*5f20*/  LDG.E R35, desc[UR8][R34.64] ;  /* 0x0000000822237981 */ /* 0x000f2a000c1e1900 */
[----:B------:R1:W5:Y:S01]  /*5f30*/  LD.E R32, desc[UR6][R32.64] ;  /* 0x0000000620207980 */ /* 0x000362000c101900 */
[----:B---3--:R-:W-:-:S02]  /*5f40*/  IMAD R8, R8, R31, RZ ;  /* 0x0000001f08087224 */ /* 0x008fc400078e02ff */
[----:B------:R-:W-:-:S06]  /*5f50*/  IMAD.WIDE.U32 R30, R37, 0x4, R10 ;  /* 0x00000004251e7825 */ /* 0x000fcc00078e000a */
[----:B------:R-:W3:Y:S01]  /*5f60*/  LDG.E R31, desc[UR4][R30.64] ;  /* 0x000000041e1f7981 */ /* 0x000ee2000c1e1900 */
[C---:B-1----:R-:W-:Y:S01]  /*5f70*/  IADD3 R33, PT, PT, R15.reuse, -0xd, RZ ;  /* 0xfffffff30f217810 */ /* 0x042fe20007ffe0ff */
[C---:B--2---:R-:W-:Y:S02]  /*5f80*/  IMAD R13, R8.reuse, R13, R36 ;  /* 0x0000000d080d7224 */ /* 0x044fe400078e0224 */
[----:B------:R-:W-:Y:S02]  /*5f90*/  VIADD R36, R15, 0xfffffff4 ;  /* 0xfffffff40f247836 */ /* 0x000fe40000000000 */
[----:B----4-:R-:W-:-:S04]  /*5fa0*/  IMAD R8, R8, R35, RZ ;  /* 0x0000002308087224 */ /* 0x010fc800078e02ff */
[----:B-----5:R-:W-:Y:S02]  /*5fb0*/  IMAD R32, R8, R32, R13 ;  /* 0x0000002008207224 */ /* 0x020fe400078e020d */
[----:B------:R-:W-:-:S05]  /*5fc0*/  IMAD.WIDE.U32 R12, R36, 0x4, R4 ;  /* 0x00000004240c7825 */ /* 0x000fca00078e0004 */
[----:B------:R1:W2:Y:S02]  /*5fd0*/  LD.E R35, desc[UR6][R12.64] ;  /* 0x000000060c237980 */ /* 0x0002a4000c101900 */
[----:B-1----:R-:W-:-:S05]  /*5fe0*/  IMAD.WIDE.U32 R12, R36, 0x4, R10 ;  /* 0x00000004240c7825 */ /* 0x002fca00078e000a */
[----:B------:R-:W4:Y:S01]  /*5ff0*/  LDG.E R34, desc[UR8][R12.64] ;  /* 0x000000080c227981 */ /* 0x000f22000c1e1900 */
[----:B------:R-:W-:-:S06]  /*6000*/  IMAD.WIDE.U32 R36, R33, 0x4, R4 ;  /* 0x0000000421247825 */ /* 0x000fcc00078e0004 */
[----:B------:R-:W5:Y:S01]  /*6010*/  LD.E R36, desc[UR6][R36.64] ;  /* 0x0000000624247980 */ /* 0x000f62000c101900 */
[----:B---3--:R-:W-:Y:S02]  /*6020*/  IMAD R8, R8, R31, RZ ;  /* 0x0000001f08087224 */ /* 0x008fe400078e02ff */
[----:B------:R-:W-:-:S06]  /*6030*/  IMAD.WIDE.U32 R30, R33, 0x4, R10 ;  /* 0x00000004211e7825 */ /* 0x000fcc00078e000a */
[----:B------:R-:W3:Y:S01]  /*6040*/  LDG.E R30, desc[UR4][R30.64] ;  /* 0x000000041e1e7981 */ /* 0x000ee2000c1e1900 */
[C---:B--2---:R-:W-:Y:S02]  /*6050*/  IMAD R32, R8.reuse, R35, R32 ;  /* 0x0000002308207224 */ /* 0x044fe400078e0220 */
[----:B----4-:R-:W-:Y:S02]  /*6060*/  IMAD R35, R8, R34, RZ ;  /* 0x0000002208237224 */ /* 0x010fe400078e02ff */
[C---:B------:R-:W-:Y:S01]  /*6070*/  VIADD R8, R15.reuse, 0xfffffff2 ;  /* 0xfffffff20f087836 */ /* 0x040fe20000000000 */
[----:B------:R-:W-:-:S03]  /*6080*/  IADD3 R34, PT, PT, R15, -0xf, RZ ;  /* 0xfffffff10f227810 */ /* 0x000fc60007ffe0ff */
[----:B------:R-:W-:-:S05]  /*6090*/  IMAD.WIDE.U32 R12, R8, 0x4, R4 ;  /* 0x00000004080c7825 */ /* 0x000fca00078e0004 */
[----:B------:R1:W2:Y:S01]  /*60a0*/  LD.E R33, desc[UR6][R12.64] ;  /* 0x000000060c217980 */ /* 0x0002a2000c101900 */
[----:B-----5:R-:W-:Y:S02]  /*60b0*/  IMAD R32, R35, R36, R32 ;  /* 0x0000002423207224 */ /* 0x020fe400078e0220 */
[----:B------:R-:W-:-:S04]  /*60c0*/  IMAD.WIDE.U32 R36, R8, 0x4, R10 ;  /* 0x0000000408247825 */ /* 0x000fc800078e000a */
[----:B------:R-:W-:Y:S01]  /*60d0*/  VIADD R15, R15, 0xfffffff0 ;  /* 0xfffffff00f0f7836 */ /* 0x000fe20000000000 */
[----:B------:R4:W5:Y:S01]  /*60e0*/  LDG.E R8, desc[UR8][R36.64] ;  /* 0x0000000824087981 */ /* 0x000962000c1e1900 */
[----:B-1----:R-:W-:-:S05]  /*60f0*/  IMAD.WIDE.U32 R12, R34, 0x4, R4 ;  /* 0x00000004220c7825 */ /* 0x002fca00078e0004 */
[----:B------:R1:W5:Y:S01]  /*6100*/  LD.E R31, desc[UR4][R12.64] ;  /* 0x000000040c1f7980 */ /* 0x000362000c101900 */
[----:B----4-:R-:W-:-:S06]  /*6110*/  IMAD.WIDE.U32 R36, R15, 0x4, R4 ;  /* 0x000000040f247825 */ /* 0x010fcc00078e0004 */
[----:B------:R-:W4:Y:S01]  /*6120*/  LD.E R36, desc[UR4][R36.64] ;  /* 0x0000000424247980 */ /* 0x000f22000c101900 */
[----:B-1----:R-:W-:-:S04]  /*6130*/  IMAD.WIDE.U32 R12, R34, 0x4, R10 ;  /* 0x00000004220c7825 */ /* 0x002fc800078e000a */
[----:B------:R-:W-:Y:S01]  /*6140*/  IMAD.WIDE.U32 R10, R15, 0x4, R10 ;  /* 0x000000040f0a7825 */ /* 0x000fe200078e000a */
[----:B------:R-:W4:Y:S05]  /*6150*/  LDG.E R34, desc[UR6][R12.64] ;  /* 0x000000060c227981 */ /* 0x000f2a000c1e1900 */
[----:B------:R-:W4:Y:S01]  /*6160*/  LDG.E R10, desc[UR8][R10.64] ;  /* 0x000000080a0a7981 */ /* 0x000f22000c1e1900 */
[----:B------:R-:W-:Y:S01]  /*6170*/  IADD3 R14, PT, PT, R14, 0x10, RZ ;  /* 0x000000100e0e7810 */ /* 0x000fe20007ffe0ff */
[----:B---3--:R-:W-:-:S03]  /*6180*/  IMAD R35, R35, R30, RZ ;  /* 0x0000001e23237224 */ /* 0x008fc600078e02ff */
[----:B------:R-:W-:Y:S01]  /*6190*/  ISETP.NE.AND P0, PT, R14, R19, PT ;  /* 0x000000130e00720c */ /* 0x000fe20003f05270 */
[C---:B--2---:R-:W-:Y:S02]  /*61a0*/  IMAD R32, R35.reuse, R33, R32 ;  /* 0x0000002123207224 */ /* 0x044fe400078e0220 */
[----:B-----5:R-:W-:-:S04]  /*61b0*/  IMAD R35, R35, R8, RZ ;  /* 0x0000000823237224 */ /* 0x020fc800078e02ff */
[C---:B------:R-:W-:Y:S02]  /*61c0*/  IMAD R31, R35.reuse, R31, R32 ;  /* 0x0000001f231f7224 */ /* 0x040fe400078e0220 */
[----:B----4-:R-:W-:-:S04]  /*61d0*/  IMAD R34, R35, R34, RZ ;  /* 0x0000002223227224 */ /* 0x010fc800078e02ff */
[C---:B------:R-:W-:Y:S02]  /*61e0*/  IMAD R8, R34.reuse, R36, R31 ;  /* 0x0000002422087224 */ /* 0x040fe400078e021f */
[----:B------:R-:W-:Y:S01]  /*61f0*/  IMAD R33, R34, R10, RZ ;  /* 0x0000000a22217224 */ /* 0x000fe200078e02ff */
[----:B------:R-:W-:Y:S06]  /*6200*/  @P0 BRA `(.L_x_16) ;  /* 0xfffffff800180947 */ /* 0x000fec000383ffff */
[----:B------:R-:W-:Y:S05]  /*6210*/  BSYNC.RECONVERGENT B0 ;  /* 0x0000000000007941 */ /* 0x000fea0003800200 */
.L_x_15:
[----:B------:R-:W-:Y:S05]  /*6220*/  @!P2 BRA `(.L_x_17) ;  /* 0x000000080028a947 */ /* 0x000fea0003800000 */
[----:B------:R-:W-:Y:S02]  /*6230*/  ISETP.GE.U32.AND P0, PT, R6, 0x7, PT ;  /* 0x000000070600780c */ /* 0x000fe40003f06070 */
[----:B------:R-:W-:-:S11]  /*6240*/  ISETP.NE.AND P2, PT, R20, RZ, PT ;  /* 0x000000ff1400720c */ /* 0x000fd60003f45270 */
[----:B------:R-:W-:Y:S05]  /*6250*/  @!P0 BRA `(.L_x_18) ;  /* 0x0000000000fc8947 */ /* 0x000fea0003800000 */
[----:B------:R-:W1:Y:S01]  /*6260*/  LDC.64 R10, c[0x0][0x3a0] ;  /* 0x0000e800ff0a7b82 */ /* 0x000e620000000a00 */
[C---:B------:R-:W-:Y:S01]  /*6270*/  R2UR UR6, R22.reuse ;  /* 0x00000000160672ca */ /* 0x040fe200000e0000 */
[----:B---3--:R-:W-:Y:S01]  /*6280*/  VIADD R13, R15, 0xffffffff ;  /* 0xffffffff0f0d7836 */ /* 0x008fe20000000000 */
[----:B------:R-:W-:Y:S02]  /*6290*/  R2UR UR7, R23 ;  /* 0x00000000170772ca */ /* 0x000fe400000e0000 */
[----:B------:R-:W-:Y:S01]  /*62a0*/  R2UR UR4, R22 ;  /* 0x00000000160472ca */ /* 0x000fe200000e0000 */
[----:B------:R-:W-:Y:S01]  /*62b0*/  IMAD.WIDE.U32 R30, R13, 0x4, R4 ;  /* 0x000000040d1e7825 */ /* 0x000fe200078e0004 */
[----:B------:R-:W-:-:S13]  /*62c0*/  R2UR UR5, R23 ;  /* 0x00000000170572ca */ /* 0x000fda00000e0000 */
[----:B------:R-:W2:Y:S01]  /*62d0*/  LD.E R30, desc[UR4][R30.64] ;  /* 0x000000041e1e7980 */ /* 0x000ea2000c101900 */
[----:B-1----:R-:W-:-:S06]  /*62e0*/  IMAD.WIDE.U32 R12, R13, 0x4, R10 ;  /* 0x000000040d0c7825 */ /* 0x002fcc00078e000a */
[----:B------:R-:W3:Y:S01]  /*62f0*/  LDG.E R12, desc[UR6][R12.64] ;  /* 0x000000060c0c7981 */ /* 0x000ee2000c1e1900 */
[----:B------:R-:W-:Y:S01]  /*6300*/  R2UR UR8, R22 ;  /* 0x00000000160872ca */ /* 0x000fe200000e0000 */
[----:B------:R-:W-:Y:S01]  /*6310*/  VIADD R32, R15, 0xfffffffd ;  /* 0xfffffffd0f207836 */ /* 0x000fe20000000000 */
[----:B------:R-:W-:Y:S02]  /*6320*/  R2UR UR9, R23 ;  /* 0x00000000170972ca */ /* 0x000fe400000e0000 */
[----:B------:R-:W-:-:S05]  /*6330*/  IADD3 R36, PT, PT, R15, -0x2, RZ ;  /* 0xfffffffe0f247810 */ /* 0x000fca0007ffe0ff */
[----:B------:R-:W-:-:S04]  /*6340*/  IMAD.WIDE.U32 R34, R36, 0x4, R4 ;  /* 0x0000000424227825 */ /* 0x000fc800078e0004 */
[C---:B--2---:R-:W-:Y:S02]  /*6350*/  IMAD R37, R33.reuse, R30, R8 ;  /* 0x0000001e21257224 */ /* 0x044fe400078e0208 */
[----:B------:R-:W-:Y:S01]  /*6360*/  IMAD.WIDE.U32 R30, R36, 0x4, R10 ;  /* 0x00000004241e7825 */ /* 0x000fe200078e000a */
[----:B------:R1:W2:Y:S05]  /*6370*/  LD.E R8, desc[UR4][R34.64] ;  /* 0x0000000422087980 */ /* 0x0002aa000c101900 */
[----:B------:R-:W4:Y:S01]  /*6380*/  LDG.E R31, desc[UR6][R30.64] ;  /* 0x000000061e1f7981 */ /* 0x000f22000c1e1900 */
[----:B---3--:R-:W-:Y:S02]  /*6390*/  IMAD R14, R33, R12, RZ ;  /* 0x0000000c210e7224 */ /* 0x008fe400078e02ff */
[----:B------:R-:W-:Y:S01]  /*63a0*/  IMAD.WIDE.U32 R12, R32, 0x4, R4 ;  /* 0x00000004200c7825 */ /* 0x000fe200078e0004 */
[----:B------:R-:W-:-:S04]  /*63b0*/  IADD3 R33, PT, PT, R15, -0x4, RZ ;  /* 0xfffffffc0f217810 */ /* 0x000fc80007ffe0ff */
[----:B------:R3:W5:Y:S01]  /*63c0*/  LD.E R36, desc[UR8][R12.64] ;  /* 0x000000080c247980 */ /* 0x000762000c101900 */
[----:B-1----:R-:W-:-:S06]  /*63d0*/  IMAD.WIDE.U32 R34, R33, 0x4, R4 ;  /* 0x0000000421227825 */ /* 0x002fcc00078e0004 */
[----:B------:R-:W5:Y:S01]  /*63e0*/  LD.E R34, desc[UR6][R34.64] ;  /* 0x0000000622227980 */ /* 0x000f62000c101900 */
[----:B---3--:R-:W-:-:S06]  /*63f0*/  IMAD.WIDE.U32 R12, R32, 0x4, R10 ;  /* 0x00000004200c7825 */ /* 0x008fcc00078e000a */
[----:B------:R1:W3:Y:S01]  /*6400*/  LDG.E R12, desc[UR4][R12.64] ;  /* 0x000000040c0c7981 */ /* 0x0002e2000c1e1900 */
[----:B------:R-:W-:-:S06]  /*6410*/  IMAD.WIDE.U32 R32, R33, 0x4, R10 ;  /* 0x0000000421207825 */ /* 0x000fcc00078e000a */
[----:B------:R-:W3:Y:S01]  /*6420*/  LDG.E R33, desc[UR4][R32.64] ;  /* 0x0000000420217981 */ /* 0x000ee2000c1e1900 */
[----:B-1----:R-:W-:Y:S02]  /*6430*/  VIADD R13, R15, 0xfffffffb ;  /* 0xfffffffb0f0d7836 */ /* 0x002fe40000000000 */
[C---:B--2---:R-:W-:Y:S02]  /*6440*/  IMAD R37, R14.reuse, R8, R37 ;  /* 0x000000080e257224 */ /* 0x044fe400078e0225 */
[----:B----4-:R-:W-:-:S04]  /*6450*/  IMAD R31, R14, R31, RZ ;  /* 0x0000001f0e1f7224 */ /* 0x010fc800078e02ff */
[C---:B-----5:R-:W-:Y:S02]  /*6460*/  IMAD R37, R31.reuse, R36, R37 ;  /* 0x000000241f257224 */ /* 0x060fe400078e0225 */
[----:B---3--:R-:W-:Y:S01]  /*6470*/  IMAD R14, R31, R12, RZ ;  /* 0x0000000c1f0e7224 */ /* 0x008fe200078e02ff */
[----:B------:R-:W-:-:S03]  /*6480*/  IADD3 R31, PT, PT, R15, -0x6, RZ ;  /* 0xfffffffa0f1f7810 */ /* 0x000fc60007ffe0ff */
[----:B------:R-:W-:Y:S02]  /*6490*/  IMAD R8, R14, R34, R37 ;  /* 0x000000220e087224 */ /* 0x000fe400078e0225 */
[----:B------:R-:W-:-:S04]  /*64a0*/  IMAD.WIDE.U32 R34, R13, 0x4, R4 ;  /* 0x000000040d227825 */ /* 0x000fc800078e0004 */
[----:B------:R-:W-:Y:S02]  /*64b0*/  IMAD.WIDE.U32 R12, R13, 0x4, R10 ;  /* 0x000000040d0c7825 */ /* 0x000fe400078e000a */
[----:B------:R1:W2:Y:S02]  /*64c0*/  LD.E R34, desc[UR4][R34.64] ;  /* 0x0000000422227980 */ /* 0x0002a4000c101900 */
[----:B------:R-:W-:-:S04]  /*64d0*/  IMAD.WIDE.U32 R36, R31, 0x4, R4 ;  /* 0x000000041f247825 */ /* 0x000fc800078e0004 */
[----:B------:R-:W-:Y:S01]  /*64e0*/  IMAD R33, R14, R33, RZ ;  /* 0x000000210e217224 */ /* 0x000fe200078e02ff */
[----:B------:R3:W4:Y:S01]  /*64f0*/  LD.E R32, desc[UR8][R36.64] ;  /* 0x0000000824207980 */ /* 0x000722000c101900 */
[----:B-1----:R-:W-:-:S03]  /*6500*/  VIADD R35, R15, 0xfffffff9 ;  /* 0xfffffff90f237836 */ /* 0x002fc60000000000 */
[----:B------:R1:W5:Y:S01]  /*6510*/  LDG.E R14, desc[UR6][R12.64] ;  /* 0x000000060c0e7981 */ /* 0x000362000c1e1900 */
[----:B------:R-:W-:Y:S01]  /*6520*/  IADD3 R15, PT, PT, R15, -0x8, RZ ;  /* 0xfffffff80f0f7810 */ /* 0x000fe20007ffe0ff */
[----:B---3--:R-:W-:-:S04]  /*6530*/  IMAD.WIDE.U32 R36, R31, 0x4, R10 ;  /* 0x000000041f247825 */ /* 0x008fc800078e000a */
[--C-:B-1----:R-:W-:Y:S01]  /*6540*/  IMAD.WIDE.U32 R12, R35, 0x4, R4.reuse ;  /* 0x00000004230c7825 */ /* 0x102fe200078e0004 */
[----:B------:R1:W3:Y:S04]  /*6550*/  LDG.E R31, desc[UR4][R36.64] ;  /* 0x00000004241f7981 */ /* 0x0002e8000c1e1900 */
[----:B------:R0:W4:Y:S01]  /*6560*/  LD.E R30, desc[UR6][R12.64] ;  /* 0x000000060c1e7980 */ /* 0x000122000c101900 */
[----:B-1----:R-:W-:-:S04]  /*6570*/  IMAD.WIDE.U32 R36, R15, 0x4, R4 ;  /* 0x000000040f247825 */ /* 0x002fc800078e0004 */
[--C-:B0-----:R-:W-:Y:S02]  /*6580*/  IMAD.WIDE.U32 R12, R35, 0x4, R10.reuse ;  /* 0x00000004230c7825 */ /* 0x101fe400078e000a */
[----:B------:R-:W4:Y:S02]  /*6590*/  LD.E R36, desc[UR6][R36.64] ;  /* 0x0000000624247980 */ /* 0x000f24000c101900 */
[----:B------:R-:W-:Y:S02]  /*65a0*/  IMAD.WIDE.U32 R10, R15, 0x4, R10 ;  /* 0x000000040f0a7825 */ /* 0x000fe400078e000a */
[----:B------:R-:W4:Y:S04]  /*65b0*/  LDG.E R35, desc[UR4][R12.64] ;  /* 0x000000040c237981 */ /* 0x000f28000c1e1900 */
[----:B------:R-:W4:Y:S01]  /*65c0*/  LDG.E R10, desc[UR8][R10.64] ;  /* 0x000000080a0a7981 */ /* 0x000f22000c1e1900 */
[----:B--2---:R-:W-:-:S02]  /*65d0*/  IMAD R8, R33, R34, R8 ;  /* 0x0000002221087224 */ /* 0x004fc400078e0208 */
[----:B-----5:R-:W-:-:S04]  /*65e0*/  IMAD R33, R33, R14, RZ ;  /* 0x0000000e21217224 */ /* 0x020fc800078e02ff */
[C---:B---3--:R-:W-:Y:S02]  /*65f0*/  IMAD R14, R33.reuse, R31, RZ ;  /* 0x0000001f210e7224 */ /* 0x048fe400078e02ff */
[----:B----4-:R-:W-:-:S04]  /*6600*/  IMAD R33, R33, R32, R8 ;  /* 0x0000002021217224 */ /* 0x010fc800078e0208 */
[C---:B------:R-:W-:Y:S02]  /*6610*/  IMAD R31, R14.reuse, R30, R33 ;  /* 0x0000001e0e1f7224 */ /* 0x040fe400078e0221 */
[----:B------:R-:W-:-:S04]  /*6620*/  IMAD R35, R14, R35, RZ ;  /* 0x000000230e237224 */ /* 0x000fc800078e02ff */
[C---:B------:R-:W-:Y:S02]  /*6630*/  IMAD R33, R35.reuse, R10, RZ ;  /* 0x0000000a23217224 */ /* 0x040fe400078e02ff */
[----:B------:R-:W-:-:S07]  /*6640*/  IMAD R8, R35, R36, R31 ;  /* 0x0000002423087224 */ /* 0x000fce00078e021f */
.L_x_18:
[----:B------:R-:W-:Y:S05]  /*6650*/  @!P2 BRA `(.L_x_17) ;  /* 0x00000004001ca947 */ /* 0x000fea0003800000 */
[----:B------:R-:W-:Y:S02]  /*6660*/  ISETP.GE.U32.AND P0, PT, R3, 0x3, PT ;  /* 0x000000030300780c */ /* 0x000fe40003f06070 */
[----:B------:R-:W-:-:S11]  /*6670*/  ISETP.NE.AND P2, PT, R7, RZ, PT ;  /* 0x000000ff0700720c */ /* 0x000fd60003f45270 */
[----:B------:R-:W-:Y:S05]  /*6680*/  @!P0 BRA `(.L_x_19) ;  /* 0x00000000008c8947 */ /* 0x000fea0003800000 */
[----:B---3--:R-:W1:Y:S01]  /*6690*/  LDC.64 R12, c[0x0][0x3a0] ;  /* 0x0000e800ff0c7b82 */ /* 0x008e620000000a00 */
[C---:B------:R-:W-:Y:S01]  /*66a0*/  R2UR UR4, R22.reuse ;  /* 0x00000000160472ca */ /* 0x040fe200000e0000 */
[----:B------:R-:W-:Y:S01]  /*66b0*/  VIADD R11, R15, 0xffffffff ;  /* 0xffffffff0f0b7836 */ /* 0x000fe20000000000 */
[----:B------:R-:W-:Y:S02]  /*66c0*/  R2UR UR5, R23 ;  /* 0x00000000170572ca */ /* 0x000fe400000e0000 */
[C---:B------:R-:W-:Y:S01]  /*66d0*/  R2UR UR6, R22.reuse ;  /* 0x00000000160672ca */ /* 0x040fe200000e0000 */
[----:B------:R-:W-:Y:S01]  /*66e0*/  IMAD.WIDE.U32 R34, R11, 0x4, R4 ;  /* 0x000000040b227825 */ /* 0x000fe200078e0004 */
[C---:B------:R-:W-:Y:S02]  /*66f0*/  R2UR UR7, R23.reuse ;  /* 0x00000000170772ca */ /* 0x040fe400000e0000 */
[----:B------:R-:W-:Y:S02]  /*6700*/  R2UR UR8, R22 ;  /* 0x00000000160872ca */ /* 0x000fe400000e0000 */
[----:B------:R-:W-:-:S02]  /*6710*/  R2UR UR9, R23 ;  /* 0x00000000170972ca */ /* 0x000fc400000e0000 */
[----:B------:R-:W-:-:S03]  /*6720*/  IADD3 R31, PT, PT, R15, -0x2, RZ ;  /* 0xfffffffe0f1f7810 */ /* 0x000fc60007ffe0ff */
[----:B------:R2:W3:Y:S02]  /*6730*/  LD.E R34, desc[UR4][R34.64] ;  /* 0x0000000422227980 */ /* 0x0004e4000c101900 */
[----:B------:R-:W-:-:S04]  /*6740*/  IMAD.WIDE.U32 R36, R31, 0x4, R4 ;  /* 0x000000041f247825 */ /* 0x000fc800078e0004 */
[--C-:B-1----:R-:W-:Y:S02]  /*6750*/  IMAD.WIDE.U32 R10, R11, 0x4, R12.reuse ;  /* 0x000000040b0a7825 */ /* 0x102fe400078e000c */
[----:B------:R1:W4:Y:S02]  /*6760*/  LD.E R32, desc[UR8][R36.64] ;  /* 0x0000000824207980 */ /* 0x000324000c101900 */
[C---:B--2---:R-:W-:Y:S02]  /*6770*/  VIADD R35, R15.reuse, 0xfffffffd ;  /* 0xfffffffd0f237836 */ /* 0x044fe40000000000 */
[----:B------:R2:W5:Y:S01]  /*6780*/  LDG.E R14, desc[UR6][R10.64] ;  /* 0x000000060a0e7981 */ /* 0x000562000c1e1900 */
[----:B------:R-:W-:Y:S01]  /*6790*/  IADD3 R15, PT, PT, R15, -0x4, RZ ;  /* 0xfffffffc0f0f7810 */ /* 0x000fe20007ffe0ff */
[----:B-1----:R-:W-:-:S04]  /*67a0*/  IMAD.WIDE.U32 R36, R31, 0x4, R12 ;  /* 0x000000041f247825 */ /* 0x002fc800078e000c */
[--C-:B--2---:R-:W-:Y:S01]  /*67b0*/  IMAD.WIDE.U32 R10, R35, 0x4, R4.reuse ;  /* 0x00000004230a7825 */ /* 0x104fe200078e0004 */
[----:B------:R1:W2:Y:S04]  /*67c0*/  LDG.E R31, desc[UR4][R36.64] ;  /* 0x00000004241f7981 */ /* 0x0002a8000c1e1900 */
[----:B------:R0:W4:Y:S01]  /*67d0*/  LD.E R30, desc[UR6][R10.64] ;  /* 0x000000060a1e7980 */ /* 0x000122000c101900 */
[----:B-1----:R-:W-:-:S04]  /*67e0*/  IMAD.WIDE.U32 R36, R15, 0x4, R4 ;  /* 0x000000040f247825 */ /* 0x002fc800078e0004 */
[--C-:B0-----:R-:W-:Y:S02]  /*67f0*/  IMAD.WIDE.U32 R10, R35, 0x4, R12.reuse ;  /* 0x00000004230a7825 */ /* 0x101fe400078e000c */
[----:B------:R-:W4:Y:S02]  /*6800*/  LD.E R36, desc[UR6][R36.64] ;  /* 0x0000000624247980 */ /* 0x000f24000c101900 */
[----:B------:R-:W-:Y:S02]  /*6810*/  IMAD.WIDE.U32 R12, R15, 0x4, R12 ;  /* 0x000000040f0c7825 */ /* 0x000fe400078e000c */
[----:B------:R-:W4:Y:S04]  /*6820*/  LDG.E R35, desc[UR4][R10.64] ;  /* 0x000000040a237981 */ /* 0x000f28000c1e1900 */
[----:B------:R-:W4:Y:S01]  /*6830*/  LDG.E R12, desc[UR8][R12.64] ;  /* 0x000000080c0c7981 */ /* 0x000f22000c1e1900 */
[----:B---3--:R-:W-:-:S02]  /*6840*/  IMAD R34, R33, R34, R8 ;  /* 0x0000002221227224 */ /* 0x008fc400078e0208 */
[----:B-----5:R-:W-:-:S04]  /*6850*/  IMAD R33, R33, R14, RZ ;  /* 0x0000000e21217224 */ /* 0x020fc800078e02ff */
[C---:B--2---:R-:W-:Y:S02]  /*6860*/  IMAD R8, R33.reuse, R31, RZ ;  /* 0x0000001f21087224 */ /* 0x044fe400078e02ff */
[----:B----4-:R-:W-:-:S04]  /*6870*/  IMAD R33, R33, R32, R34 ;  /* 0x0000002021217224 */ /* 0x010fc800078e0222 */
[C---:B------:R-:W-:Y:S02]  /*6880*/  IMAD R31, R8.reuse, R30, R33 ;  /* 0x0000001e081f7224 */ /* 0x040fe400078e0221 */
[----:B------:R-:W-:-:S04]  /*6890*/  IMAD R35, R8, R35, RZ ;  /* 0x0000002308237224 */ /* 0x000fc800078e02ff */
[C---:B------:R-:W-:Y:S02]  /*68a0*/  IMAD R33, R35.reuse, R12, RZ ;  /* 0x0000000c23217224 */ /* 0x040fe400078e02ff */
[----:B------:R-:W-:-:S07]  /*68b0*/  IMAD R8, R35, R36, R31 ;  /* 0x0000002423087224 */ /* 0x000fce00078e021f */
.L_x_19:
[----:B------:R-:W-:Y:S05]  /*68c0*/  @!P2 BRA `(.L_x_17) ;  /* 0x000000000080a947 */ /* 0x000fea0003800000 */
[----:B------:R-:W1:Y:S01]  /*68d0*/  LDC.64 R10, c[0x0][0x3a0] ;  /* 0x0000e800ff0a7b82 */ /* 0x000e620000000a00 */
[C---:B------:R-:W-:Y:S01]  /*68e0*/  R2UR UR4, R22.reuse ;  /* 0x00000000160472ca */ /* 0x040fe200000e0000 */
[----:B---3--:R-:W-:Y:S01]  /*68f0*/  VIADD R13, R15, 0xffffffff ;  /* 0xffffffff0f0d7836 */ /* 0x008fe20000000000 */
[----:B------:R-:W-:Y:S02]  /*6900*/  R2UR UR5, R23 ;  /* 0x00000000170572ca */ /* 0x000fe400000e0000 */
[----:B------:R-:W-:Y:S01]  /*6910*/  R2UR UR6, R22 ;  /* 0x00000000160672ca */ /* 0x000fe200000e0000 */
[----:B------:R-:W-:Y:S01]  /*6920*/  IMAD.WIDE.U32 R30, R13, 0x4, R4 ;  /* 0x000000040d1e7825 */ /* 0x000fe200078e0004 */
[----:B------:R-:W-:-:S09]  /*6930*/  R2UR UR7, R23 ;  /* 0x00000000170772ca */ /* 0x000fd200000e0000 */
[----:B------:R-:W2:Y:S01]  /*6940*/  LD.E R30, desc[UR4][R30.64] ;  /* 0x000000041e1e7980 */ /* 0x000ea2000c101900 */
[----:B-1----:R-:W-:-:S06]  /*6950*/  IMAD.WIDE.U32 R12, R13, 0x4, R10 ;  /* 0x000000040d0c7825 */ /* 0x002fcc00078e000a */
[----:B------:R-:W3:Y:S01]  /*6960*/  LDG.E R12, desc[UR6][R12.64] ;  /* 0x000000060c0c7981 */ /* 0x000ee2000c1e1900 */
[----:B------:R-:W-:Y:S01]  /*6970*/  ISETP.NE.AND P0, PT, R7, 0x1, PT ;  /* 0x000000010700780c */ /* 0x000fe20003f05270 */
[-C--:B--2---:R-:W-:Y:S02]  /*6980*/  IMAD R8, R30, R33.reuse, R8 ;  /* 0x000000211e087224 */ /* 0x084fe400078e0208 */
[----:B---3--:R-:W-:-:S10]  /*6990*/  IMAD R33, R12, R33, RZ ;  /* 0x000000210c217224 */ /* 0x008fd400078e02ff */
[----:B------:R-:W-:Y:S05]  /*69a0*/  @!P0 BRA `(.L_x_17) ;  /* 0x0000000000488947 */ /* 0x000fea0003800000 */
[----:B------:R-:W-:Y:S02]  /*69b0*/  ISETP.NE.AND P0, PT, R7, 0x2, PT ;  /* 0x000000020700780c */ /* 0x000fe40003f05270 */
[C---:B------:R-:W-:Y:S02]  /*69c0*/  R2UR UR4, R22.reuse ;  /* 0x00000000160472ca */ /* 0x040fe400000e0000 */
[C---:B------:R-:W-:Y:S02]  /*69d0*/  R2UR UR5, R23.reuse ;  /* 0x00000000170572ca */ /* 0x040fe400000e0000 */
[----:B------:R-:W-:Y:S02]  /*69e0*/  R2UR UR6, R22 ;  /* 0x00000000160672ca */ /* 0x000fe400000e0000 */
[----:B------:R-:W-:Y:S02]  /*69f0*/  R2UR UR7, R23 ;  /* 0x00000000170772ca */ /* 0x000fe400000e0000 */
[----:B------:R-:W-:-:S03]  /*6a00*/  IADD3 R31, PT, PT, R15, -0x2, RZ ;  /* 0xfffffffe0f1f7810 */ /* 0x000fc60007ffe0ff */
[----:B------:R-:W-:Y:S01]  /*6a10*/  @P0 R2UR UR8, R22 ;  /* 0x00000000160802ca */ /* 0x000fe200000e0000 */
[----:B------:R-:W-:Y:S01]  /*6a20*/  @P0 VIADD R15, R15, 0xfffffffd ;  /* 0xfffffffd0f0f0836 */ /* 0x000fe20000000000 */
[----:B------:R-:W-:Y:S01]  /*6a30*/  @P0 R2UR UR9, R23 ;  /* 0x00000000170902ca */ /* 0x000fe200000e0000 */
[----:B------:R-:W-:-:S04]  /*6a40*/  IMAD.WIDE.U32 R12, R31, 0x4, R4 ;  /* 0x000000041f0c7825 */ /* 0x000fc800078e0004 */
[----:B------:R-:W-:Y:S02]  /*6a50*/  IMAD.WIDE.U32 R10, R31, 0x4, R10 ;  /* 0x000000041f0a7825 */ /* 0x000fe400078e000a */
[----:B------:R-:W2:Y:S02]  /*6a60*/  LD.E R12, desc[UR4][R12.64] ;  /* 0x000000040c0c7980 */ /* 0x000ea4000c101900 */
[----:B------:R-:W-:Y:S02]  /*6a70*/  @P0 IMAD.WIDE.U32 R14, R15, 0x4, R4 ;  /* 0x000000040f0e0825 */ /* 0x000fe400078e0004 */
[----:B------:R-:W3:Y:S04]  /*6a80*/  LDG.E R10, desc[UR6][R10.64] ;  /* 0x000000060a0a7981 */ /* 0x000ee8000c1e1900 */
[----:B------:R-:W4:Y:S01]  /*6a90*/  @P0 LD.E R15, desc[UR8][R14.64] ;  /* 0x000000080e0f0980 */ /* 0x000f22000c101900 */
[----:B--2---:R-:W-:-:S02]  /*6aa0*/  IMAD R8, R33, R12, R8 ;  /* 0x0000000c21087224 */ /* 0x004fc400078e0208 */
[----:B---3--:R-:W-:-:S04]  /*6ab0*/  IMAD R33, R33, R10, RZ ;  /* 0x0000000a21217224 */ /* 0x008fc800078e02ff */
[----:B----4-:R-:W-:-:S07]  /*6ac0*/  @P0 IMAD R8, R33, R15, R8 ;  /* 0x0000000f21080224 */ /* 0x010fce00078e0208 */
.L_x_17:
[----:B------:R-:W-:Y:S01]  /*6ad0*/  R2UR UR4, R22 ;  /* 0x00000000160472ca */ /* 0x000fe200000e0000 */
[----:B------:R-:W0:Y:S01]  /*6ae0*/  LDC.64 R10, c[0x0][0x380] ;  /* 0x0000e000ff0a7b82 */ /* 0x000e220000000a00 */
[----:B------:R-:W-:-:S07]  /*6af0*/  R2UR UR5, R23 ;  /* 0x00000000170572ca */ /* 0x000fce00000e0000 */
[----:B---3--:R-:W1:Y:S06]  /*6b00*/  LDC.64 R12, c[0x0][0x388] ;  /* 0x0000e200ff0c7b82 */ /* 0x008e6c0000000a00 */
[----:B------:R-:W2:Y:S01]  /*6b10*/  LD.E R14, desc[UR4][R24.64] ;  /* 0x00000004180e7980 */ /* 0x000ea2000c101900 */
[----:B------:R-:W-:Y:S02]  /*6b20*/  R2UR UR6, R22 ;  /* 0x00000000160672ca */ /* 0x000fe400000e0000 */
[----:B------:R-:W-:Y:S02]  /*6b30*/  R2UR UR7, R23 ;  /* 0x00000000170772ca */ /* 0x000fe400000e0000 */
[----:B--2---:R-:W-:Y:S01]  /*6b40*/  LEA R15, R14, R9, 0x1 ;  /* 0x000000090e0f7211 */ /* 0x004fe200078e08ff */
[----:B0-----:R-:W-:-:S04]  /*6b50*/  IMAD.WIDE R8, R8, 0x10, R10 ;  /* 0x0000001008087825 */ /* 0x001fc800078e020a */
[----:B-1----:R-:W-:-:S06]  /*6b60*/  IMAD.WIDE R12, R15, 0x10, R12 ;  /* 0x000000100f0c7825 */ /* 0x002fcc00078e020c */
[----:B------:R-:W2:Y:S04]  /*6b70*/  LDG.E.128 R8, desc[UR6][R8.64] ;  /* 0x0000000608087981 */ /* 0x000ea8000c1e1d00 */
[----:B------:R-:W2:Y:S01]  /*6b80*/  LDG.E.128 R12, desc[UR4][R12.64] ;  /* 0x000000040c0c7981 */ /* 0x000ea2000c1e1d00 */
[----:B------:R-:W-:Y:S01]  /*6b90*/  PLOP3.LUT P0, PT, PT, PT, PT, 0x8, 0x80 ;  /* 0x000000000080781c */ /* 0x000fe20003f0e170 */
[-C--:B--2---:R-:W-:Y:S02]  /*6ba0*/  DMUL R30, R14, R10.reuse ;  /* 0x0000000a0e1e7228 */ /* 0x084fe40000000000 */
[----:B------:R-:W-:-:S06]  /*6bb0*/  DMUL R10, R12, R10 ;  /* 0x0000000a0c0a7228 */ /* 0x000fcc0000000000 */
[-C--:B------:R-:W-:Y:S02]  /*6bc0*/  DFMA R30, R12, R8.reuse, -R30 ;  /* 0x000000080c1e722b */ /* 0x080fe4000000081e */
[----:B------:R-:W-:-:S05]  /*6bd0*/  DFMA R10, R14, R8, R10 ;  /* 0x000000080e0a722b */ /* 0x000fca000000000a */
[----:B------:R0:W-:Y:S01]  /*6be0*/  REDG.E.ADD.F64.RN.STRONG.GPU desc[UR4][R28.64], R30 ;  /* 0x0000001e1c0079a6 */ /* 0x0001e2000c12ff04 */
[----:B------:R-:W-:-:S03]  /*6bf0*/  IMAD.MOV.U32 R9, RZ, RZ, 0x1 ;  /* 0x00000001ff097424 */ /* 0x000fc600078e00ff */
[----:B------:R0:W-:Y:S01]  /*6c00*/  REDG.E.ADD.F64.RN.STRONG.GPU desc[UR6][R28.64+0x8], R10 ;  /* 0x0000080a1c0079a6 */ /* 0x0001e2000c12ff06 */
[----:B------:R-:W-:Y:S05]  /*6c10*/  @P1 BRA `(.L_x_20) ;  /* 0xffffffe400681947 */ /* 0x000fea000383ffff */
[----:B------:R-:W-:Y:S05]  /*6c20*/  EXIT ;  /* 0x000000000000794d */ /* 0x000fea0003800000 */
.L_x_8:
[C---:B------:R-:W-:Y:S01]  /*6c30*/  R2UR UR4, R22.reuse ;  /* 0x00000000160472ca */ /* 0x040fe200000e0000 */
[----:B------:R-:W0:Y:S01]  /*6c40*/  LDC.64 R12, c[0x0][0x388] ;  /* 0x0000e200ff0c7b82 */ /* 0x000e220000000a00 */
[C---:B------:R-:W-:Y:S02]  /*6c50*/  R2UR UR5, R23.reuse ;  /* 0x00000000170572ca */ /* 0x040fe400000e0000 */
[----:B------:R-:W-:Y:S02]  /*6c60*/  R2UR UR6, R22 ;  /* 0x00000000160672ca */ /* 0x000fe400000e0000 */
[----:B------:R-:W-:-:S09]  /*6c70*/  R2UR UR7, R23 ;  /* 0x00000000170772ca */ /* 0x000fd200000e0000 */
[----:B------:R-:W-:Y:S04]  /*6c80*/  ST.E desc[UR4][R26.64], RZ ;  /* 0x000000ff1a007985 */ /* 0x000fe8000c101904 */
[----:B------:R-:W2:Y:S01]  /*6c90*/  LD.E R0, desc[UR6][R24.64] ;  /* 0x0000000618007980 */ /* 0x000ea2000c101900 */
[----:B------:R-:W1:Y:S03]  /*6ca0*/  LDC.64 R2, c[0x0][0x380] ;  /* 0x0000e000ff027b82 */ /* 0x000e660000000a00 */
[----:B-1----:R-:W3:Y:S01]  /*6cb0*/  LDG.E.128 R4, desc[UR6][R2.64] ;  /* 0x0000000602047981 */ /* 0x002ee2000c1e1d00 */
[----:B--2---:R-:W-:-:S05]  /*6cc0*/  SHF.L.U32 R9, R0, 0x1, RZ ;  /* 0x0000000100097819 */ /* 0x004fca00000006ff */
[----:B0-----:R-:W-:-:S06]  /*6cd0*/  IMAD.WIDE R8, R9, 0x10, R12 ;  /* 0x0000001009087825 */ /* 0x001fcc00078e020c */
[----:B------:R-:W3:Y:S01]  /*6ce0*/  LDG.E.128 R8, desc[UR4][R8.64] ;  /* 0x0000000408087981 */ /* 0x000ee2000c1e1d00 */
[C---:B------:R-:W-:Y:S02]  /*6cf0*/  R2UR UR8, R22.reuse ;  /* 0x00000000160872ca */ /* 0x040fe400000e0000 */
[C---:B------:R-:W-:Y:S02]  /*6d00*/  R2UR UR9, R23.reuse ;  /* 0x00000000170972ca */ /* 0x040fe400000e0000 */
[----:B------:R-:W-:Y:S02]  /*6d10*/  R2UR UR10, R22 ;  /* 0x00000000160a72ca */ /* 0x000fe400000e0000 */
[----:B------:R-:W-:Y:S01]  /*6d20*/  R2UR UR11, R23 ;  /* 0x00000000170b72ca */ /* 0x000fe200000e0000 */
[----:B------:R-:W-:Y:S01]  /*6d30*/  IMAD.MOV.U32 R21, RZ, RZ, 0x1 ;  /* 0x00000001ff157424 */ /* 0x000fe200078e00ff */
[-C--:B---3--:R-:W-:Y:S02]  /*6d40*/  DMUL R14, R10, R6.reuse ;  /* 0x000000060a0e7228 */ /* 0x088fe40000000000 */
[----:B------:R-:W-:-:S06]  /*6d50*/  DMUL R6, R8, R6 ;  /* 0x0000000608067228 */ /* 0x000fcc0000000000 */
[-C--:B------:R-:W-:Y:S02]  /*6d60*/  DFMA R14, R8, R4.reuse, -R14 ;  /* 0x00000004080e722b */ /* 0x080fe4000000080e */
[----:B------:R-:W-:-:S05]  /*6d70*/  DFMA R6, R10, R4, R6 ;  /* 0x000000040a06722b */ /* 0x000fca0000000006 */
[----:B------:R-:W-:Y:S04]  /*6d80*/  REDG.E.ADD.F64.RN.STRONG.GPU desc[UR4][R28.64], R14 ;  /* 0x0000000e1c0079a6 */ /* 0x000fe8000c12ff04 */
[----:B------:R-:W-:Y:S04]  /*6d90*/  REDG.E.ADD.F64.RN.STRONG.GPU desc[UR6][R28.64+0x8], R6 ;  /* 0x000008061c0079a6 */ /* 0x000fe8000c12ff06 */
[----:B------:R-:W-:Y:S04]  /*6da0*/  ST.E desc[UR8][R26.64], R21 ;  /* 0x000000151a007985 */ /* 0x000fe8000c101908 */
[----:B------:R-:W2:Y:S04]  /*6db0*/  LD.E R24, desc[UR10][R24.64] ;  /* 0x0000000a18187980 */ /* 0x000ea8000c101900 */
[----:B------:R-:W3:Y:S01]  /*6dc0*/  LDG.E.128 R16, desc[UR6][R2.64] ;  /* 0x0000000602107981 */ /* 0x000ee2000c1e1d00 */
[----:B--2---:R-:W-:-:S05]  /*6dd0*/  SHF.L.U32 R5, R24, 0x1, RZ ;  /* 0x0000000118057819 */ /* 0x004fca00000006ff */
[----:B------:R-:W-:-:S05]  /*6de0*/  IMAD.WIDE R12, R5, 0x10, R12 ;  /* 0x00000010050c7825 */ /* 0x000fca00078e020c */
[----:B------:R-:W3:Y:S02]  /*6df0*/  LDG.E.128 R8, desc[UR4][R12.64+0x10] ;  /* 0x000010040c087981 */ /* 0x000ee4000c1e1d00 */
[-C--:B---3--:R-:W-:Y:S02]  /*6e00*/  DMUL R4, R10, R18.reuse ;  /* 0x000000120a047228 */ /* 0x088fe40000000000 */
[----:B------:R-:W-:-:S06]  /*6e10*/  DMUL R18, R8, R18 ;  /* 0x0000001208127228 */ /* 0x000fcc0000000000 */
[-C--:B------:R-:W-:Y:S02]  /*6e20*/  DFMA R4, R8, R16.reuse, -R4 ;  /* 0x000000100804722b */ /* 0x080fe40000000804 */
[----:B------:R-:W-:-:S05]  /*6e30*/  DFMA R18, R10, R16, R18 ;  /* 0x000000100a12722b */ /* 0x000fca0000000012 */
[----:B------:R-:W-:Y:S04]  /*6e40*/  REDG.E.ADD.F64.RN.STRONG.GPU desc[UR4][R28.64], R4 ;  /* 0x000000041c0079a6 */ /* 0x000fe8000c12ff04 */
[----:B------:R-:W-:Y:S01]  /*6e50*/  REDG.E.ADD.F64.RN.STRONG.GPU desc[UR6][R28.64+0x8], R18 ;  /* 0x000008121c0079a6 */ /* 0x000fe2000c12ff06 */
[----:B------:R-:W-:Y:S05]  /*6e60*/  EXIT ;  /* 0x000000000000794d */ /* 0x000fea0003800000 */
.L_x_21:
[----:B------:R-:W-:-:S00]  /*6e70*/  BRA `(.L_x_21) ;  /* 0xfffffffc00fc7947 */ /* 0x000fc0000383ffff */
[----:B------:R-:W-:-:S00]  /*6e80*/  NOP ;  /* 0x0000000000007918 */ /* 0x000fc00000000000 */
[----:B------:R-:W-:-:S00]  /*6e90*/  NOP ;  /* 0x0000000000007918 */ /* 0x000fc00000000000 */
[----:B------:R-:W-:-:S00]  /*6ea0*/  NOP ;  /* 0x0000000000007918 */ /* 0x000fc00000000000 */
[----:B------:R-:W-:-:S00]  /*6eb0*/  NOP ;  /* 0x0000000000007918 */ /* 0x000fc00000000000 */
[----:B------:R-:W-:-:S00]  /*6ec0*/  NOP ;  /* 0x0000000000007918 */ /* 0x000fc00000000000 */
[----:B------:R-:W-:-:S00]  /*6ed0*/  NOP ;  /* 0x0000000000007918 */ /* 0x000fc00000000000 */
[----:B------:R-:W-:-:S00]  /*6ee0*/  NOP ;  /* 0x0000000000007918 */ /* 0x000fc00000000000 */
[----:B------:R-:W-:-:S00]  /*6ef0*/  NOP ;  /* 0x0000000000007918 */ /* 0x000fc00000000000 */
.L_x_24:


//--------------------- .text._Z10zeroOutIntPii   --------------------------
	.section	.text._Z10zeroOutIntPii,"ax",@progbits
	.align	128
        .global         _Z10zeroOutIntPii
        .type           _Z10zeroOutIntPii,@function
        .size           _Z10zeroOutIntPii,(.L_x_25 - _Z10zeroOutIntPii)
        .other          _Z10zeroOutIntPii,@"STO_CUDA_ENTRY STV_DEFAULT"
_Z10zeroOutIntPii:
.text._Z10zeroOutIntPii:
[----:B------:R-:W-:Y:S01]  /*0000*/  LDC R1, c[0x0][0x37c] ;  /* 0x0000df00ff017b82 */ /* 0x000fe20000000800 */
[----:B------:R-:W0:Y:S01]  /*0010*/  S2R R5, SR_CTAID.X ;  /* 0x0000000000057919 */ /* 0x000e220000002500 */
[----:B------:R-:W0:Y:S01]  /*0020*/  LDCU UR4, c[0x0][0x360] ;  /* 0x00006c00ff0477ac */ /* 0x000e220008000800 */
[----:B------:R-:W0:Y:S01]  /*0030*/  S2R R0, SR_TID.X ;  /* 0x0000000000007919 */ /* 0x000e220000002100 */
[----:B------:R-:W1:Y:S01]  /*0040*/  LDCU UR5, c[0x0][0x388] ;  /* 0x00007100ff0577ac */ /* 0x000e620008000800 */
[----:B0-----:R-:W-:-:S05]  /*0050*/  IMAD R5, R5, UR4, R0 ;  /* 0x0000000405057c24 */ /* 0x001fca000f8e0200 */
[----:B-1----:R-:W-:-:S13]  /*0060*/  ISETP.GE.AND P0, PT, R5, UR5, PT ;  /* 0x0000000505007c0c */ /* 0x002fda000bf06270 */
[----:B------:R-:W-:Y:S05]  /*0070*/  @P0 EXIT ;  /* 0x000000000000094d */ /* 0x000fea0003800000 */
[----:B------:R-:W0:Y:S01]  /*0080*/  LDC.64 R2, c[0x0][0x380] ;  /* 0x0000e000ff027b82 */ /* 0x000e220000000a00 */
[----:B------:R-:W1:Y:S01]  /*0090*/  LDCU.64 UR4, c[0x0][0x358] ;  /* 0x00006b00ff0477ac */ /* 0x000e620008000a00 */
[----:B0-----:R-:W-:-:S05]  /*00a0*/  IMAD.WIDE R2, R5, 0x4, R2 ;  /* 0x0000000405027825 */ /* 0x001fca00078e0202 */
[----:B-1----:R-:W-:Y:S01]  /*00b0*/  STG.E desc[UR4][R2.64], RZ ;  /* 0x000000ff02007986 */ /* 0x002fe2000c101904 */
[----:B------:R-:W-:Y:S05]  /*00c0*/  EXIT ;  /* 0x000000000000794d */ /* 0x000fea0003800000 */
.L_x_22:
        /* <DEDUP_REMOVED lines=11> */
.L_x_25:


//--------------------- .text._Z12zeroOutStateP7double2i --------------------------
	.section	.text._Z12zeroOutStateP7double2i,"ax",@progbits
	.align	128
        .global         _Z12zeroOutStateP7double2i
        .type           _Z12zeroOutStateP7double2i,@function
        .size           _Z12zeroOutStateP7double2i,(.L_x_26 - _Z12zeroOutStateP7double2i)
        .other          _Z12zeroOutStateP7double2i,@"STO_CUDA_ENTRY STV_DEFAULT"
_Z12zeroOutStateP7double2i:
.text._Z12zeroOutStateP7double2i:
        /* <DEDUP_REMOVED lines=11> */
[----:B-1----:R-:W-:Y:S01]  /*00b0*/  STG.E.128 desc[UR4][R2.64], RZ ;  /* 0x000000ff02007986 */ /* 0x002fe2000c101d04 */
[----:B------:R-:W-:Y:S05]  /*00c0*/  EXIT ;  /* 0x000000000000794d */ /* 0x000fea0003800000 */
.L_x_23:
        /* <DEDUP_REMOVED lines=11> */
.L_x_26:


//--------------------- .nv.shared.reserved.0     --------------------------
	.section	.nv.shared.reserved.0,"aw",@nobits
	.weak		__nv_reservedSMEM_offset_0_alias
	.size		__nv_reservedSMEM_offset_0_alias, 0, 64
	.other		__nv_reservedSMEM_offset_0_alias,@"STO_CUDA_RESERVED_SHARED STV_DEFAULT"
__nv_reservedSMEM_offset_0_alias:
	.zero		0
	.zero		64


//--------------------- .nv.constant0._Z24contract_tensor_baselinePK7double2S1_iPS_PKiii --------------------------
	.section	.nv.constant0._Z24contract_tensor_baselinePK7double2S1_iPS_PKiii,"a",@progbits
	.sectionflags	@""
	.align	4
.nv.constant0._Z24contract_tensor_baselinePK7double2S1_iPS_PKiii:
	.zero		944


//--------------------- .nv.constant0._Z10zeroOutIntPii --------------------------
	.section	.nv.constant0._Z10zeroOutIntPii,"a",@progbits
	.sectionflags	@""
	.align	4
.nv.constant0._Z10zeroOutIntPii:
	.zero		908


//--------------------- .nv.constant0._Z12zeroOutStateP7double2i --------------------------
	.section	.nv.constant0._Z12zeroOutStateP7double2i,"a",@progbits
	.sectionflags	@""
	.align	4
.nv.constant0._Z12zeroOutStateP7double2i:
	.zero		908


//--------------------- SYMBOLS --------------------------

	.type		.nv.reservedSmem.offset0,@object
	.size		.nv.reservedSmem.offset0,0x4
	.type		malloc,@function
